//
// Generated by NVIDIA NVVM Compiler
//
// Compiler Build ID: CL-36424714
// Cuda compilation tools, release 13.0, V13.0.88
// Based on NVVM 20.0.0
//

.version 9.0
.target sm_100
.address_size 64

	// .globl	_Z8playGamePiS_S_m
.global .align 4 .b8 precalc_xorwow_matrix[102400];
.global .align 4 .b8 precalc_xorwow_offset_matrix[102400];
.global .align 4 .b8 mrg32k3aM1[2304];
.global .align 4 .b8 mrg32k3aM2[2304];
.global .align 4 .b8 mrg32k3aM1SubSeq[2016];
.global .align 4 .b8 mrg32k3aM2SubSeq[2016];
.global .align 4 .b8 mrg32k3aM1Seq[2304];
.global .align 4 .b8 mrg32k3aM2Seq[2304];
.const .align 8 .b8 __cr_lgamma_table[72];

.visible .entry _Z8playGamePiS_S_m(
	.param .u64 .ptr .align 1 _Z8playGamePiS_S_m_param_0,
	.param .u64 .ptr .align 1 _Z8playGamePiS_S_m_param_1,
	.param .u64 .ptr .align 1 _Z8playGamePiS_S_m_param_2,
	.param .u64 _Z8playGamePiS_S_m_param_3
)
{
	.local .align 8 .b8 	__local_depot0[48];
	.reg .b64 	%SP;
	.reg .b64 	%SPL;
	.reg .pred 	%p<97>;
	.reg .b32 	%r<1332>;
	.reg .b64 	%rd<52>;

	mov.u64 	%SPL, __local_depot0;
	ld.param.u64 	%rd22, [_Z8playGamePiS_S_m_param_0];
	ld.param.u64 	%rd23, [_Z8playGamePiS_S_m_param_2];
	ld.param.u64 	%rd21, [_Z8playGamePiS_S_m_param_3];
	cvta.to.global.u64 	%rd1, %rd23;
	cvta.to.global.u64 	%rd2, %rd22;
	mov.u32 	%r609, %ctaid.x;
	mov.u32 	%r610, %ntid.x;
	mov.u32 	%r611, %tid.x;
	mad.lo.s32 	%r1, %r609, %r610, %r611;
	setp.gt.s32 	%p1, %r1, 999;
	@%p1 bra 	$L__BB0_157;
	add.u64 	%rd3, %SPL, 0;
	cvt.s64.s32 	%rd4, %r1;
	cvt.u32.u64 	%r612, %rd21;
	xor.b32  	%r613, %r612, -1429050551;
	mul.lo.s32 	%r614, %r613, 1099087573;
	{ .reg .b32 tmp; mov.b64 {tmp, %r615}, %rd21; }
	xor.b32  	%r616, %r615, -136515619;
	mul.lo.s32 	%r617, %r616, -1703105765;
	add.s32 	%r618, %r614, %r617;
	add.s32 	%r2, %r618, 6615241;
	add.s32 	%r1032, %r614, 123456789;
	st.local.v2.u32 	[%rd3], {%r2, %r1032};
	xor.b32  	%r1031, %r614, 362436069;
	add.s32 	%r619, %r617, 521288629;
	st.local.v2.u32 	[%rd3+8], {%r1031, %r619};
	xor.b32  	%r620, %r617, 88675123;
	add.s32 	%r1028, %r614, 5783321;
	st.local.v2.u32 	[%rd3+16], {%r620, %r1028};
	setp.eq.s32 	%p2, %r1, 0;
	@%p2 bra 	$L__BB0_116;
	mov.b32 	%r1015, 0;
	mov.u64 	%rd49, %rd4;
$L__BB0_3:
	mov.u64 	%rd5, %rd49;
	and.b64  	%rd6, %rd5, 3;
	setp.eq.s64 	%p3, %rd6, 0;
	@%p3 bra 	$L__BB0_115;
	mul.wide.u32 	%rd25, %r1015, 3200;
	mov.u64 	%rd26, precalc_xorwow_matrix;
	add.s64 	%rd7, %rd26, %rd25;
	mov.b32 	%r1028, 0;
	mov.u32 	%r1029, %r1028;
	mov.u32 	%r1030, %r1028;
	mov.u32 	%r1031, %r1028;
	mov.u32 	%r1032, %r1028;
	mov.u32 	%r1021, %r1028;
$L__BB0_5:
	mul.wide.u32 	%rd27, %r1021, 4;
	add.s64 	%rd28, %rd3, %rd27;
	ld.local.u32 	%r16, [%rd28+4];
	shl.b32 	%r17, %r1021, 5;
	mov.b32 	%r1027, 0;
$L__BB0_6:
	.pragma "nounroll";
	shr.u32 	%r624, %r16, %r1027;
	and.b32  	%r625, %r624, 1;
	setp.eq.b32 	%p4, %r625, 1;
	not.pred 	%p5, %p4;
	add.s32 	%r626, %r17, %r1027;
	mul.lo.s32 	%r627, %r626, 5;
	mul.wide.u32 	%rd29, %r627, 4;
	add.s64 	%rd8, %rd7, %rd29;
	@%p5 bra 	$L__BB0_8;
	ld.global.u32 	%r628, [%rd8];
	xor.b32  	%r1032, %r1032, %r628;
	ld.global.u32 	%r629, [%rd8+4];
	xor.b32  	%r1031, %r1031, %r629;
	ld.global.u32 	%r630, [%rd8+8];
	xor.b32  	%r1030, %r1030, %r630;
	ld.global.u32 	%r631, [%rd8+12];
	xor.b32  	%r1029, %r1029, %r631;
	ld.global.u32 	%r632, [%rd8+16];
	xor.b32  	%r1028, %r1028, %r632;
$L__BB0_8:
	and.b32  	%r634, %r624, 2;
	setp.eq.s32 	%p6, %r634, 0;
	@%p6 bra 	$L__BB0_10;
	ld.global.u32 	%r635, [%rd8+20];
	xor.b32  	%r1032, %r1032, %r635;
	ld.global.u32 	%r636, [%rd8+24];
	xor.b32  	%r1031, %r1031, %r636;
	ld.global.u32 	%r637, [%rd8+28];
	xor.b32  	%r1030, %r1030, %r637;
	ld.global.u32 	%r638, [%rd8+32];
	xor.b32  	%r1029, %r1029, %r638;
	ld.global.u32 	%r639, [%rd8+36];
	xor.b32  	%r1028, %r1028, %r639;
$L__BB0_10:
	and.b32  	%r641, %r624, 4;
	setp.eq.s32 	%p7, %r641, 0;
	@%p7 bra 	$L__BB0_12;
	ld.global.u32 	%r642, [%rd8+40];
	xor.b32  	%r1032, %r1032, %r642;
	ld.global.u32 	%r643, [%rd8+44];
	xor.b32  	%r1031, %r1031, %r643;
	ld.global.u32 	%r644, [%rd8+48];
	xor.b32  	%r1030, %r1030, %r644;
	ld.global.u32 	%r645, [%rd8+52];
	xor.b32  	%r1029, %r1029, %r645;
	ld.global.u32 	%r646, [%rd8+56];
	xor.b32  	%r1028, %r1028, %r646;
$L__BB0_12:
	and.b32  	%r648, %r624, 8;
	setp.eq.s32 	%p8, %r648, 0;
	@%p8 bra 	$L__BB0_14;
	ld.global.u32 	%r649, [%rd8+60];
	xor.b32  	%r1032, %r1032, %r649;
	ld.global.u32 	%r650, [%rd8+64];
	xor.b32  	%r1031, %r1031, %r650;
	ld.global.u32 	%r651, [%rd8+68];
	xor.b32  	%r1030, %r1030, %r651;
	ld.global.u32 	%r652, [%rd8+72];
	xor.b32  	%r1029, %r1029, %r652;
	ld.global.u32 	%r653, [%rd8+76];
	xor.b32  	%r1028, %r1028, %r653;
$L__BB0_14:
	and.b32  	%r655, %r624, 16;
	setp.eq.s32 	%p9, %r655, 0;
	@%p9 bra 	$L__BB0_16;
	ld.global.u32 	%r656, [%rd8+80];
	xor.b32  	%r1032, %r1032, %r656;
	ld.global.u32 	%r657, [%rd8+84];
	xor.b32  	%r1031, %r1031, %r657;
	ld.global.u32 	%r658, [%rd8+88];
	xor.b32  	%r1030, %r1030, %r658;
	ld.global.u32 	%r659, [%rd8+92];
	xor.b32  	%r1029, %r1029, %r659;
	ld.global.u32 	%r660, [%rd8+96];
	xor.b32  	%r1028, %r1028, %r660;
$L__BB0_16:
	and.b32  	%r662, %r624, 32;
	setp.eq.s32 	%p10, %r662, 0;
	@%p10 bra 	$L__BB0_18;
	ld.global.u32 	%r663, [%rd8+100];
	xor.b32  	%r1032, %r1032, %r663;
	ld.global.u32 	%r664, [%rd8+104];
	xor.b32  	%r1031, %r1031, %r664;
	ld.global.u32 	%r665, [%rd8+108];
	xor.b32  	%r1030, %r1030, %r665;
	ld.global.u32 	%r666, [%rd8+112];
	xor.b32  	%r1029, %r1029, %r666;
	ld.global.u32 	%r667, [%rd8+116];
	xor.b32  	%r1028, %r1028, %r667;
$L__BB0_18:
	and.b32  	%r669, %r624, 64;
	setp.eq.s32 	%p11, %r669, 0;
	@%p11 bra 	$L__BB0_20;
	ld.global.u32 	%r670, [%rd8+120];
	xor.b32  	%r1032, %r1032, %r670;
	ld.global.u32 	%r671, [%rd8+124];
	xor.b32  	%r1031, %r1031, %r671;
	ld.global.u32 	%r672, [%rd8+128];
	xor.b32  	%r1030, %r1030, %r672;
	ld.global.u32 	%r673, [%rd8+132];
	xor.b32  	%r1029, %r1029, %r673;
	ld.global.u32 	%r674, [%rd8+136];
	xor.b32  	%r1028, %r1028, %r674;
$L__BB0_20:
	and.b32  	%r676, %r624, 128;
	setp.eq.s32 	%p12, %r676, 0;
	@%p12 bra 	$L__BB0_22;
	ld.global.u32 	%r677, [%rd8+140];
	xor.b32  	%r1032, %r1032, %r677;
	ld.global.u32 	%r678, [%rd8+144];
	xor.b32  	%r1031, %r1031, %r678;
	ld.global.u32 	%r679, [%rd8+148];
	xor.b32  	%r1030, %r1030, %r679;
	ld.global.u32 	%r680, [%rd8+152];
	xor.b32  	%r1029, %r1029, %r680;
	ld.global.u32 	%r681, [%rd8+156];
	xor.b32  	%r1028, %r1028, %r681;
$L__BB0_22:
	and.b32  	%r683, %r624, 256;
	setp.eq.s32 	%p13, %r683, 0;
	@%p13 bra 	$L__BB0_24;
	ld.global.u32 	%r684, [%rd8+160];
	xor.b32  	%r1032, %r1032, %r684;
	ld.global.u32 	%r685, [%rd8+164];
	xor.b32  	%r1031, %r1031, %r685;
	ld.global.u32 	%r686, [%rd8+168];
	xor.b32  	%r1030, %r1030, %r686;
	ld.global.u32 	%r687, [%rd8+172];
	xor.b32  	%r1029, %r1029, %r687;
	ld.global.u32 	%r688, [%rd8+176];
	xor.b32  	%r1028, %r1028, %r688;
$L__BB0_24:
	and.b32  	%r690, %r624, 512;
	setp.eq.s32 	%p14, %r690, 0;
	@%p14 bra 	$L__BB0_26;
	ld.global.u32 	%r691, [%rd8+180];
	xor.b32  	%r1032, %r1032, %r691;
	ld.global.u32 	%r692, [%rd8+184];
	xor.b32  	%r1031, %r1031, %r692;
	ld.global.u32 	%r693, [%rd8+188];
	xor.b32  	%r1030, %r1030, %r693;
	ld.global.u32 	%r694, [%rd8+192];
	xor.b32  	%r1029, %r1029, %r694;
	ld.global.u32 	%r695, [%rd8+196];
	xor.b32  	%r1028, %r1028, %r695;
$L__BB0_26:
	and.b32  	%r697, %r624, 1024;
	setp.eq.s32 	%p15, %r697, 0;
	@%p15 bra 	$L__BB0_28;
	ld.global.u32 	%r698, [%rd8+200];
	xor.b32  	%r1032, %r1032, %r698;
	ld.global.u32 	%r699, [%rd8+204];
	xor.b32  	%r1031, %r1031, %r699;
	ld.global.u32 	%r700, [%rd8+208];
	xor.b32  	%r1030, %r1030, %r700;
	ld.global.u32 	%r701, [%rd8+212];
	xor.b32  	%r1029, %r1029, %r701;
	ld.global.u32 	%r702, [%rd8+216];
	xor.b32  	%r1028, %r1028, %r702;
$L__BB0_28:
	and.b32  	%r704, %r624, 2048;
	setp.eq.s32 	%p16, %r704, 0;
	@%p16 bra 	$L__BB0_30;
	ld.global.u32 	%r705, [%rd8+220];
	xor.b32  	%r1032, %r1032, %r705;
	ld.global.u32 	%r706, [%rd8+224];
	xor.b32  	%r1031, %r1031, %r706;
	ld.global.u32 	%r707, [%rd8+228];
	xor.b32  	%r1030, %r1030, %r707;
	ld.global.u32 	%r708, [%rd8+232];
	xor.b32  	%r1029, %r1029, %r708;
	ld.global.u32 	%r709, [%rd8+236];
	xor.b32  	%r1028, %r1028, %r709;
$L__BB0_30:
	and.b32  	%r711, %r624, 4096;
	setp.eq.s32 	%p17, %r711, 0;
	@%p17 bra 	$L__BB0_32;
	ld.global.u32 	%r712, [%rd8+240];
	xor.b32  	%r1032, %r1032, %r712;
	ld.global.u32 	%r713, [%rd8+244];
	xor.b32  	%r1031, %r1031, %r713;
	ld.global.u32 	%r714, [%rd8+248];
	xor.b32  	%r1030, %r1030, %r714;
	ld.global.u32 	%r715, [%rd8+252];
	xor.b32  	%r1029, %r1029, %r715;
	ld.global.u32 	%r716, [%rd8+256];
	xor.b32  	%r1028, %r1028, %r716;
$L__BB0_32:
	and.b32  	%r718, %r624, 8192;
	setp.eq.s32 	%p18, %r718, 0;
	@%p18 bra 	$L__BB0_34;
	ld.global.u32 	%r719, [%rd8+260];
	xor.b32  	%r1032, %r1032, %r719;
	ld.global.u32 	%r720, [%rd8+264];
	xor.b32  	%r1031, %r1031, %r720;
	ld.global.u32 	%r721, [%rd8+268];
	xor.b32  	%r1030, %r1030, %r721;
	ld.global.u32 	%r722, [%rd8+272];
	xor.b32  	%r1029, %r1029, %r722;
	ld.global.u32 	%r723, [%rd8+276];
	xor.b32  	%r1028, %r1028, %r723;
$L__BB0_34:
	and.b32  	%r725, %r624, 16384;
	setp.eq.s32 	%p19, %r725, 0;
	@%p19 bra 	$L__BB0_36;
	ld.global.u32 	%r726, [%rd8+280];
	xor.b32  	%r1032, %r1032, %r726;
	ld.global.u32 	%r727, [%rd8+284];
	xor.b32  	%r1031, %r1031, %r727;
	ld.global.u32 	%r728, [%rd8+288];
	xor.b32  	%r1030, %r1030, %r728;
	ld.global.u32 	%r729, [%rd8+292];
	xor.b32  	%r1029, %r1029, %r729;
	ld.global.u32 	%r730, [%rd8+296];
	xor.b32  	%r1028, %r1028, %r730;
$L__BB0_36:
	and.b32  	%r732, %r624, 32768;
	setp.eq.s32 	%p20, %r732, 0;
	@%p20 bra 	$L__BB0_38;
	ld.global.u32 	%r733, [%rd8+300];
	xor.b32  	%r1032, %r1032, %r733;
	ld.global.u32 	%r734, [%rd8+304];
	xor.b32  	%r1031, %r1031, %r734;
	ld.global.u32 	%r735, [%rd8+308];
	xor.b32  	%r1030, %r1030, %r735;
	ld.global.u32 	%r736, [%rd8+312];
	xor.b32  	%r1029, %r1029, %r736;
	ld.global.u32 	%r737, [%rd8+316];
	xor.b32  	%r1028, %r1028, %r737;
$L__BB0_38:
	add.s32 	%r1027, %r1027, 16;
	setp.ne.s32 	%p21, %r1027, 32;
	@%p21 bra 	$L__BB0_6;
	mad.lo.s32 	%r738, %r1021, -31, %r17;
	add.s32 	%r1021, %r738, 1;
	setp.ne.s32 	%p22, %r1021, 5;
	@%p22 bra 	$L__BB0_5;
	st.local.u32 	[%rd3+4], %r1032;
	st.local.v2.u32 	[%rd3+8], {%r1031, %r1030};
	st.local.v2.u32 	[%rd3+16], {%r1029, %r1028};
	setp.eq.s64 	%p23, %rd6, 1;
	@%p23 bra 	$L__BB0_115;
	mov.b32 	%r1028, 0;
	mov.u32 	%r1121, %r1028;
	mov.u32 	%r1122, %r1028;
	mov.u32 	%r1031, %r1028;
	mov.u32 	%r1032, %r1028;
	mov.u32 	%r1113, %r1028;
$L__BB0_42:
	mul.wide.u32 	%rd30, %r1113, 4;
	add.s64 	%rd31, %rd3, %rd30;
	ld.local.u32 	%r192, [%rd31+4];
	shl.b32 	%r193, %r1113, 5;
	mov.b32 	%r1119, 0;
$L__BB0_43:
	.pragma "nounroll";
	shr.u32 	%r741, %r192, %r1119;
	and.b32  	%r742, %r741, 1;
	setp.eq.b32 	%p24, %r742, 1;
	not.pred 	%p25, %p24;
	add.s32 	%r743, %r193, %r1119;
	mul.lo.s32 	%r744, %r743, 5;
	mul.wide.u32 	%rd32, %r744, 4;
	add.s64 	%rd9, %rd7, %rd32;
	@%p25 bra 	$L__BB0_45;
	ld.global.u32 	%r745, [%rd9];
	xor.b32  	%r1032, %r1032, %r745;
	ld.global.u32 	%r746, [%rd9+4];
	xor.b32  	%r1031, %r1031, %r746;
	ld.global.u32 	%r747, [%rd9+8];
	xor.b32  	%r1122, %r1122, %r747;
	ld.global.u32 	%r748, [%rd9+12];
	xor.b32  	%r1121, %r1121, %r748;
	ld.global.u32 	%r749, [%rd9+16];
	xor.b32  	%r1028, %r1028, %r749;
$L__BB0_45:
	and.b32  	%r751, %r741, 2;
	setp.eq.s32 	%p26, %r751, 0;
	@%p26 bra 	$L__BB0_47;
	ld.global.u32 	%r752, [%rd9+20];
	xor.b32  	%r1032, %r1032, %r752;
	ld.global.u32 	%r753, [%rd9+24];
	xor.b32  	%r1031, %r1031, %r753;
	ld.global.u32 	%r754, [%rd9+28];
	xor.b32  	%r1122, %r1122, %r754;
	ld.global.u32 	%r755, [%rd9+32];
	xor.b32  	%r1121, %r1121, %r755;
	ld.global.u32 	%r756, [%rd9+36];
	xor.b32  	%r1028, %r1028, %r756;
$L__BB0_47:
	and.b32  	%r758, %r741, 4;
	setp.eq.s32 	%p27, %r758, 0;
	@%p27 bra 	$L__BB0_49;
	ld.global.u32 	%r759, [%rd9+40];
	xor.b32  	%r1032, %r1032, %r759;
	ld.global.u32 	%r760, [%rd9+44];
	xor.b32  	%r1031, %r1031, %r760;
	ld.global.u32 	%r761, [%rd9+48];
	xor.b32  	%r1122, %r1122, %r761;
	ld.global.u32 	%r762, [%rd9+52];
	xor.b32  	%r1121, %r1121, %r762;
	ld.global.u32 	%r763, [%rd9+56];
	xor.b32  	%r1028, %r1028, %r763;
$L__BB0_49:
	and.b32  	%r765, %r741, 8;
	setp.eq.s32 	%p28, %r765, 0;
	@%p28 bra 	$L__BB0_51;
	ld.global.u32 	%r766, [%rd9+60];
	xor.b32  	%r1032, %r1032, %r766;
	ld.global.u32 	%r767, [%rd9+64];
	xor.b32  	%r1031, %r1031, %r767;
	ld.global.u32 	%r768, [%rd9+68];
	xor.b32  	%r1122, %r1122, %r768;
	ld.global.u32 	%r769, [%rd9+72];
	xor.b32  	%r1121, %r1121, %r769;
	ld.global.u32 	%r770, [%rd9+76];
	xor.b32  	%r1028, %r1028, %r770;
$L__BB0_51:
	and.b32  	%r772, %r741, 16;
	setp.eq.s32 	%p29, %r772, 0;
	@%p29 bra 	$L__BB0_53;
	ld.global.u32 	%r773, [%rd9+80];
	xor.b32  	%r1032, %r1032, %r773;
	ld.global.u32 	%r774, [%rd9+84];
	xor.b32  	%r1031, %r1031, %r774;
	ld.global.u32 	%r775, [%rd9+88];
	xor.b32  	%r1122, %r1122, %r775;
	ld.global.u32 	%r776, [%rd9+92];
	xor.b32  	%r1121, %r1121, %r776;
	ld.global.u32 	%r777, [%rd9+96];
	xor.b32  	%r1028, %r1028, %r777;
$L__BB0_53:
	and.b32  	%r779, %r741, 32;
	setp.eq.s32 	%p30, %r779, 0;
	@%p30 bra 	$L__BB0_55;
	ld.global.u32 	%r780, [%rd9+100];
	xor.b32  	%r1032, %r1032, %r780;
	ld.global.u32 	%r781, [%rd9+104];
	xor.b32  	%r1031, %r1031, %r781;
	ld.global.u32 	%r782, [%rd9+108];
	xor.b32  	%r1122, %r1122, %r782;
	ld.global.u32 	%r783, [%rd9+112];
	xor.b32  	%r1121, %r1121, %r783;
	ld.global.u32 	%r784, [%rd9+116];
	xor.b32  	%r1028, %r1028, %r784;
$L__BB0_55:
	and.b32  	%r786, %r741, 64;
	setp.eq.s32 	%p31, %r786, 0;
	@%p31 bra 	$L__BB0_57;
	ld.global.u32 	%r787, [%rd9+120];
	xor.b32  	%r1032, %r1032, %r787;
	ld.global.u32 	%r788, [%rd9+124];
	xor.b32  	%r1031, %r1031, %r788;
	ld.global.u32 	%r789, [%rd9+128];
	xor.b32  	%r1122, %r1122, %r789;
	ld.global.u32 	%r790, [%rd9+132];
	xor.b32  	%r1121, %r1121, %r790;
	ld.global.u32 	%r791, [%rd9+136];
	xor.b32  	%r1028, %r1028, %r791;
$L__BB0_57:
	and.b32  	%r793, %r741, 128;
	setp.eq.s32 	%p32, %r793, 0;
	@%p32 bra 	$L__BB0_59;
	ld.global.u32 	%r794, [%rd9+140];
	xor.b32  	%r1032, %r1032, %r794;
	ld.global.u32 	%r795, [%rd9+144];
	xor.b32  	%r1031, %r1031, %r795;
	ld.global.u32 	%r796, [%rd9+148];
	xor.b32  	%r1122, %r1122, %r796;
	ld.global.u32 	%r797, [%rd9+152];
	xor.b32  	%r1121, %r1121, %r797;
	ld.global.u32 	%r798, [%rd9+156];
	xor.b32  	%r1028, %r1028, %r798;
$L__BB0_59:
	and.b32  	%r800, %r741, 256;
	setp.eq.s32 	%p33, %r800, 0;
	@%p33 bra 	$L__BB0_61;
	ld.global.u32 	%r801, [%rd9+160];
	xor.b32  	%r1032, %r1032, %r801;
	ld.global.u32 	%r802, [%rd9+164];
	xor.b32  	%r1031, %r1031, %r802;
	ld.global.u32 	%r803, [%rd9+168];
	xor.b32  	%r1122, %r1122, %r803;
	ld.global.u32 	%r804, [%rd9+172];
	xor.b32  	%r1121, %r1121, %r804;
	ld.global.u32 	%r805, [%rd9+176];
	xor.b32  	%r1028, %r1028, %r805;
$L__BB0_61:
	and.b32  	%r807, %r741, 512;
	setp.eq.s32 	%p34, %r807, 0;
	@%p34 bra 	$L__BB0_63;
	ld.global.u32 	%r808, [%rd9+180];
	xor.b32  	%r1032, %r1032, %r808;
	ld.global.u32 	%r809, [%rd9+184];
	xor.b32  	%r1031, %r1031, %r809;
	ld.global.u32 	%r810, [%rd9+188];
	xor.b32  	%r1122, %r1122, %r810;
	ld.global.u32 	%r811, [%rd9+192];
	xor.b32  	%r1121, %r1121, %r811;
	ld.global.u32 	%r812, [%rd9+196];
	xor.b32  	%r1028, %r1028, %r812;
$L__BB0_63:
	and.b32  	%r814, %r741, 1024;
	setp.eq.s32 	%p35, %r814, 0;
	@%p35 bra 	$L__BB0_65;
	ld.global.u32 	%r815, [%rd9+200];
	xor.b32  	%r1032, %r1032, %r815;
	ld.global.u32 	%r816, [%rd9+204];
	xor.b32  	%r1031, %r1031, %r816;
	ld.global.u32 	%r817, [%rd9+208];
	xor.b32  	%r1122, %r1122, %r817;
	ld.global.u32 	%r818, [%rd9+212];
	xor.b32  	%r1121, %r1121, %r818;
	ld.global.u32 	%r819, [%rd9+216];
	xor.b32  	%r1028, %r1028, %r819;
$L__BB0_65:
	and.b32  	%r821, %r741, 2048;
	setp.eq.s32 	%p36, %r821, 0;
	@%p36 bra 	$L__BB0_67;
	ld.global.u32 	%r822, [%rd9+220];
	xor.b32  	%r1032, %r1032, %r822;
	ld.global.u32 	%r823, [%rd9+224];
	xor.b32  	%r1031, %r1031, %r823;
	ld.global.u32 	%r824, [%rd9+228];
	xor.b32  	%r1122, %r1122, %r824;
	ld.global.u32 	%r825, [%rd9+232];
	xor.b32  	%r1121, %r1121, %r825;
	ld.global.u32 	%r826, [%rd9+236];
	xor.b32  	%r1028, %r1028, %r826;
$L__BB0_67:
	and.b32  	%r828, %r741, 4096;
	setp.eq.s32 	%p37, %r828, 0;
	@%p37 bra 	$L__BB0_69;
	ld.global.u32 	%r829, [%rd9+240];
	xor.b32  	%r1032, %r1032, %r829;
	ld.global.u32 	%r830, [%rd9+244];
	xor.b32  	%r1031, %r1031, %r830;
	ld.global.u32 	%r831, [%rd9+248];
	xor.b32  	%r1122, %r1122, %r831;
	ld.global.u32 	%r832, [%rd9+252];
	xor.b32  	%r1121, %r1121, %r832;
	ld.global.u32 	%r833, [%rd9+256];
	xor.b32  	%r1028, %r1028, %r833;
$L__BB0_69:
	and.b32  	%r835, %r741, 8192;
	setp.eq.s32 	%p38, %r835, 0;
	@%p38 bra 	$L__BB0_71;
	ld.global.u32 	%r836, [%rd9+260];
	xor.b32  	%r1032, %r1032, %r836;
	ld.global.u32 	%r837, [%rd9+264];
	xor.b32  	%r1031, %r1031, %r837;
	ld.global.u32 	%r838, [%rd9+268];
	xor.b32  	%r1122, %r1122, %r838;
	ld.global.u32 	%r839, [%rd9+272];
	xor.b32  	%r1121, %r1121, %r839;
	ld.global.u32 	%r840, [%rd9+276];
	xor.b32  	%r1028, %r1028, %r840;
$L__BB0_71:
	and.b32  	%r842, %r741, 16384;
	setp.eq.s32 	%p39, %r842, 0;
	@%p39 bra 	$L__BB0_73;
	ld.global.u32 	%r843, [%rd9+280];
	xor.b32  	%r1032, %r1032, %r843;
	ld.global.u32 	%r844, [%rd9+284];
	xor.b32  	%r1031, %r1031, %r844;
	ld.global.u32 	%r845, [%rd9+288];
	xor.b32  	%r1122, %r1122, %r845;
	ld.global.u32 	%r846, [%rd9+292];
	xor.b32  	%r1121, %r1121, %r846;
	ld.global.u32 	%r847, [%rd9+296];
	xor.b32  	%r1028, %r1028, %r847;
$L__BB0_73:
	and.b32  	%r849, %r741, 32768;
	setp.eq.s32 	%p40, %r849, 0;
	@%p40 bra 	$L__BB0_75;
	ld.global.u32 	%r850, [%rd9+300];
	xor.b32  	%r1032, %r1032, %r850;
	ld.global.u32 	%r851, [%rd9+304];
	xor.b32  	%r1031, %r1031, %r851;
	ld.global.u32 	%r852, [%rd9+308];
	xor.b32  	%r1122, %r1122, %r852;
	ld.global.u32 	%r853, [%rd9+312];
	xor.b32  	%r1121, %r1121, %r853;
	ld.global.u32 	%r854, [%rd9+316];
	xor.b32  	%r1028, %r1028, %r854;
$L__BB0_75:
	add.s32 	%r1119, %r1119, 16;
	setp.ne.s32 	%p41, %r1119, 32;
	@%p41 bra 	$L__BB0_43;
	mad.lo.s32 	%r855, %r1113, -31, %r193;
	add.s32 	%r1113, %r855, 1;
	setp.ne.s32 	%p42, %r1113, 5;
	@%p42 bra 	$L__BB0_42;
	st.local.u32 	[%rd3+4], %r1032;
	st.local.v2.u32 	[%rd3+8], {%r1031, %r1122};
	st.local.v2.u32 	[%rd3+16], {%r1121, %r1028};
	setp.ne.s64 	%p43, %rd6, 3;
	@%p43 bra 	$L__BB0_115;
	mov.b32 	%r1028, 0;
	mov.u32 	%r1213, %r1028;
	mov.u32 	%r1214, %r1028;
	mov.u32 	%r1031, %r1028;
	mov.u32 	%r1032, %r1028;
	mov.u32 	%r1205, %r1028;
$L__BB0_79:
	mul.wide.u32 	%rd33, %r1205, 4;
	add.s64 	%rd34, %rd3, %rd33;
	ld.local.u32 	%r368, [%rd34+4];
	shl.b32 	%r369, %r1205, 5;
	mov.b32 	%r1211, 0;
$L__BB0_80:
	.pragma "nounroll";
	shr.u32 	%r858, %r368, %r1211;
	and.b32  	%r859, %r858, 1;
	setp.eq.b32 	%p44, %r859, 1;
	not.pred 	%p45, %p44;
	add.s32 	%r860, %r369, %r1211;
	mul.lo.s32 	%r861, %r860, 5;
	mul.wide.u32 	%rd35, %r861, 4;
	add.s64 	%rd10, %rd7, %rd35;
	@%p45 bra 	$L__BB0_82;
	ld.global.u32 	%r862, [%rd10];
	xor.b32  	%r1032, %r1032, %r862;
	ld.global.u32 	%r863, [%rd10+4];
	xor.b32  	%r1031, %r1031, %r863;
	ld.global.u32 	%r864, [%rd10+8];
	xor.b32  	%r1214, %r1214, %r864;
	ld.global.u32 	%r865, [%rd10+12];
	xor.b32  	%r1213, %r1213, %r865;
	ld.global.u32 	%r866, [%rd10+16];
	xor.b32  	%r1028, %r1028, %r866;
$L__BB0_82:
	and.b32  	%r868, %r858, 2;
	setp.eq.s32 	%p46, %r868, 0;
	@%p46 bra 	$L__BB0_84;
	ld.global.u32 	%r869, [%rd10+20];
	xor.b32  	%r1032, %r1032, %r869;
	ld.global.u32 	%r870, [%rd10+24];
	xor.b32  	%r1031, %r1031, %r870;
	ld.global.u32 	%r871, [%rd10+28];
	xor.b32  	%r1214, %r1214, %r871;
	ld.global.u32 	%r872, [%rd10+32];
	xor.b32  	%r1213, %r1213, %r872;
	ld.global.u32 	%r873, [%rd10+36];
	xor.b32  	%r1028, %r1028, %r873;
$L__BB0_84:
	and.b32  	%r875, %r858, 4;
	setp.eq.s32 	%p47, %r875, 0;
	@%p47 bra 	$L__BB0_86;
	ld.global.u32 	%r876, [%rd10+40];
	xor.b32  	%r1032, %r1032, %r876;
	ld.global.u32 	%r877, [%rd10+44];
	xor.b32  	%r1031, %r1031, %r877;
	ld.global.u32 	%r878, [%rd10+48];
	xor.b32  	%r1214, %r1214, %r878;
	ld.global.u32 	%r879, [%rd10+52];
	xor.b32  	%r1213, %r1213, %r879;
	ld.global.u32 	%r880, [%rd10+56];
	xor.b32  	%r1028, %r1028, %r880;
$L__BB0_86:
	and.b32  	%r882, %r858, 8;
	setp.eq.s32 	%p48, %r882, 0;
	@%p48 bra 	$L__BB0_88;
	ld.global.u32 	%r883, [%rd10+60];
	xor.b32  	%r1032, %r1032, %r883;
	ld.global.u32 	%r884, [%rd10+64];
	xor.b32  	%r1031, %r1031, %r884;
	ld.global.u32 	%r885, [%rd10+68];
	xor.b32  	%r1214, %r1214, %r885;
	ld.global.u32 	%r886, [%rd10+72];
	xor.b32  	%r1213, %r1213, %r886;
	ld.global.u32 	%r887, [%rd10+76];
	xor.b32  	%r1028, %r1028, %r887;
$L__BB0_88:
	and.b32  	%r889, %r858, 16;
	setp.eq.s32 	%p49, %r889, 0;
	@%p49 bra 	$L__BB0_90;
	ld.global.u32 	%r890, [%rd10+80];
	xor.b32  	%r1032, %r1032, %r890;
	ld.global.u32 	%r891, [%rd10+84];
	xor.b32  	%r1031, %r1031, %r891;
	ld.global.u32 	%r892, [%rd10+88];
	xor.b32  	%r1214, %r1214, %r892;
	ld.global.u32 	%r893, [%rd10+92];
	xor.b32  	%r1213, %r1213, %r893;
	ld.global.u32 	%r894, [%rd10+96];
	xor.b32  	%r1028, %r1028, %r894;
$L__BB0_90:
	and.b32  	%r896, %r858, 32;
	setp.eq.s32 	%p50, %r896, 0;
	@%p50 bra 	$L__BB0_92;
	ld.global.u32 	%r897, [%rd10+100];
	xor.b32  	%r1032, %r1032, %r897;
	ld.global.u32 	%r898, [%rd10+104];
	xor.b32  	%r1031, %r1031, %r898;
	ld.global.u32 	%r899, [%rd10+108];
	xor.b32  	%r1214, %r1214, %r899;
	ld.global.u32 	%r900, [%rd10+112];
	xor.b32  	%r1213, %r1213, %r900;
	ld.global.u32 	%r901, [%rd10+116];
	xor.b32  	%r1028, %r1028, %r901;
$L__BB0_92:
	and.b32  	%r903, %r858, 64;
	setp.eq.s32 	%p51, %r903, 0;
	@%p51 bra 	$L__BB0_94;
	ld.global.u32 	%r904, [%rd10+120];
	xor.b32  	%r1032, %r1032, %r904;
	ld.global.u32 	%r905, [%rd10+124];
	xor.b32  	%r1031, %r1031, %r905;
	ld.global.u32 	%r906, [%rd10+128];
	xor.b32  	%r1214, %r1214, %r906;
	ld.global.u32 	%r907, [%rd10+132];
	xor.b32  	%r1213, %r1213, %r907;
	ld.global.u32 	%r908, [%rd10+136];
	xor.b32  	%r1028, %r1028, %r908;
$L__BB0_94:
	and.b32  	%r910, %r858, 128;
	setp.eq.s32 	%p52, %r910, 0;
	@%p52 bra 	$L__BB0_96;
	ld.global.u32 	%r911, [%rd10+140];
	xor.b32  	%r1032, %r1032, %r911;
	ld.global.u32 	%r912, [%rd10+144];
	xor.b32  	%r1031, %r1031, %r912;
	ld.global.u32 	%r913, [%rd10+148];
	xor.b32  	%r1214, %r1214, %r913;
	ld.global.u32 	%r914, [%rd10+152];
	xor.b32  	%r1213, %r1213, %r914;
	ld.global.u32 	%r915, [%rd10+156];
	xor.b32  	%r1028, %r1028, %r915;
$L__BB0_96:
	and.b32  	%r917, %r858, 256;
	setp.eq.s32 	%p53, %r917, 0;
	@%p53 bra 	$L__BB0_98;
	ld.global.u32 	%r918, [%rd10+160];
	xor.b32  	%r1032, %r1032, %r918;
	ld.global.u32 	%r919, [%rd10+164];
	xor.b32  	%r1031, %r1031, %r919;
	ld.global.u32 	%r920, [%rd10+168];
	xor.b32  	%r1214, %r1214, %r920;
	ld.global.u32 	%r921, [%rd10+172];
	xor.b32  	%r1213, %r1213, %r921;
	ld.global.u32 	%r922, [%rd10+176];
	xor.b32  	%r1028, %r1028, %r922;
$L__BB0_98:
	and.b32  	%r924, %r858, 512;
	setp.eq.s32 	%p54, %r924, 0;
	@%p54 bra 	$L__BB0_100;
	ld.global.u32 	%r925, [%rd10+180];
	xor.b32  	%r1032, %r1032, %r925;
	ld.global.u32 	%r926, [%rd10+184];
	xor.b32  	%r1031, %r1031, %r926;
	ld.global.u32 	%r927, [%rd10+188];
	xor.b32  	%r1214, %r1214, %r927;
	ld.global.u32 	%r928, [%rd10+192];
	xor.b32  	%r1213, %r1213, %r928;
	ld.global.u32 	%r929, [%rd10+196];
	xor.b32  	%r1028, %r1028, %r929;
$L__BB0_100:
	and.b32  	%r931, %r858, 1024;
	setp.eq.s32 	%p55, %r931, 0;
	@%p55 bra 	$L__BB0_102;
	ld.global.u32 	%r932, [%rd10+200];
	xor.b32  	%r1032, %r1032, %r932;
	ld.global.u32 	%r933, [%rd10+204];
	xor.b32  	%r1031, %r1031, %r933;
	ld.global.u32 	%r934, [%rd10+208];
	xor.b32  	%r1214, %r1214, %r934;
	ld.global.u32 	%r935, [%rd10+212];
	xor.b32  	%r1213, %r1213, %r935;
	ld.global.u32 	%r936, [%rd10+216];
	xor.b32  	%r1028, %r1028, %r936;
$L__BB0_102:
	and.b32  	%r938, %r858, 2048;
	setp.eq.s32 	%p56, %r938, 0;
	@%p56 bra 	$L__BB0_104;
	ld.global.u32 	%r939, [%rd10+220];
	xor.b32  	%r1032, %r1032, %r939;
	ld.global.u32 	%r940, [%rd10+224];
	xor.b32  	%r1031, %r1031, %r940;
	ld.global.u32 	%r941, [%rd10+228];
	xor.b32  	%r1214, %r1214, %r941;
	ld.global.u32 	%r942, [%rd10+232];
	xor.b32  	%r1213, %r1213, %r942;
	ld.global.u32 	%r943, [%rd10+236];
	xor.b32  	%r1028, %r1028, %r943;
$L__BB0_104:
	and.b32  	%r945, %r858, 4096;
	setp.eq.s32 	%p57, %r945, 0;
	@%p57 bra 	$L__BB0_106;
	ld.global.u32 	%r946, [%rd10+240];
	xor.b32  	%r1032, %r1032, %r946;
	ld.global.u32 	%r947, [%rd10+244];
	xor.b32  	%r1031, %r1031, %r947;
	ld.global.u32 	%r948, [%rd10+248];
	xor.b32  	%r1214, %r1214, %r948;
	ld.global.u32 	%r949, [%rd10+252];
	xor.b32  	%r1213, %r1213, %r949;
	ld.global.u32 	%r950, [%rd10+256];
	xor.b32  	%r1028, %r1028, %r950;
$L__BB0_106:
	and.b32  	%r952, %r858, 8192;
	setp.eq.s32 	%p58, %r952, 0;
	@%p58 bra 	$L__BB0_108;
	ld.global.u32 	%r953, [%rd10+260];
	xor.b32  	%r1032, %r1032, %r953;
	ld.global.u32 	%r954, [%rd10+264];
	xor.b32  	%r1031, %r1031, %r954;
	ld.global.u32 	%r955, [%rd10+268];
	xor.b32  	%r1214, %r1214, %r955;
	ld.global.u32 	%r956, [%rd10+272];
	xor.b32  	%r1213, %r1213, %r956;
	ld.global.u32 	%r957, [%rd10+276];
	xor.b32  	%r1028, %r1028, %r957;
$L__BB0_108:
	and.b32  	%r959, %r858, 16384;
	setp.eq.s32 	%p59, %r959, 0;
	@%p59 bra 	$L__BB0_110;
	ld.global.u32 	%r960, [%rd10+280];
	xor.b32  	%r1032, %r1032, %r960;
	ld.global.u32 	%r961, [%rd10+284];
	xor.b32  	%r1031, %r1031, %r961;
	ld.global.u32 	%r962, [%rd10+288];
	xor.b32  	%r1214, %r1214, %r962;
	ld.global.u32 	%r963, [%rd10+292];
	xor.b32  	%r1213, %r1213, %r963;
	ld.global.u32 	%r964, [%rd10+296];
	xor.b32  	%r1028, %r1028, %r964;
$L__BB0_110:
	and.b32  	%r966, %r858, 32768;
	setp.eq.s32 	%p60, %r966, 0;
	@%p60 bra 	$L__BB0_112;
	ld.global.u32 	%r967, [%rd10+300];
	xor.b32  	%r1032, %r1032, %r967;
	ld.global.u32 	%r968, [%rd10+304];
	xor.b32  	%r1031, %r1031, %r968;
	ld.global.u32 	%r969, [%rd10+308];
	xor.b32  	%r1214, %r1214, %r969;
	ld.global.u32 	%r970, [%rd10+312];
	xor.b32  	%r1213, %r1213, %r970;
	ld.global.u32 	%r971, [%rd10+316];
	xor.b32  	%r1028, %r1028, %r971;
$L__BB0_112:
	add.s32 	%r1211, %r1211, 16;
	setp.ne.s32 	%p61, %r1211, 32;
	@%p61 bra 	$L__BB0_80;
	mad.lo.s32 	%r972, %r1205, -31, %r369;
	add.s32 	%r1205, %r972, 1;
	setp.ne.s32 	%p62, %r1205, 5;
	@%p62 bra 	$L__BB0_79;
	st.local.u32 	[%rd3+4], %r1032;
	st.local.v2.u32 	[%rd3+8], {%r1031, %r1214};
	st.local.v2.u32 	[%rd3+16], {%r1213, %r1028};
$L__BB0_115:
	shr.u64 	%rd49, %rd5, 2;
	add.s32 	%r1015, %r1015, 1;
	setp.gt.u64 	%p63, %rd5, 3;
	@%p63 bra 	$L__BB0_3;
$L__BB0_116:
	ld.param.u64 	%rd48, [_Z8playGamePiS_S_m_param_1];
	cvta.to.global.u64 	%rd12, %rd48;
	setp.eq.s32 	%p64, %r1, 0;
	shr.u32 	%r973, %r1032, 2;
	xor.b32  	%r974, %r973, %r1032;
	shl.b32 	%r975, %r1028, 4;
	shl.b32 	%r976, %r974, 1;
	xor.b32  	%r977, %r976, %r975;
	xor.b32  	%r978, %r977, %r974;
	xor.b32  	%r545, %r978, %r1028;
	add.s32 	%r979, %r2, %r545;
	add.s32 	%r980, %r979, 362437;
	mul.hi.u32 	%r981, %r980, -1431655765;
	shr.u32 	%r982, %r981, 1;
	mul.lo.s32 	%r983, %r982, 3;
	sub.s32 	%r984, %r980, %r983;
	shl.b64 	%rd36, %rd4, 2;
	add.s64 	%rd13, %rd2, %rd36;
	st.global.u32 	[%rd13], %r984;
	bar.sync 	0;
	@%p64 bra 	$L__BB0_158;
	setp.lt.s32 	%p65, %r1, 1;
	mov.b32 	%r1311, 0;
	mov.u32 	%r1312, %r1311;
	mov.u32 	%r1313, %r1311;
	@%p65 bra 	$L__BB0_149;
	and.b32  	%r546, %r1, 3;
	setp.lt.u32 	%p66, %r1, 4;
	mov.b32 	%r1317, 0;
	mov.u32 	%r1313, %r1317;
	mov.u32 	%r1312, %r1317;
	mov.u32 	%r1311, %r1317;
	@%p66 bra 	$L__BB0_141;
	and.b32  	%r1317, %r1, 2147483644;
	neg.s32 	%r1298, %r1317;
	add.s64 	%rd50, %rd2, 8;
	mov.b32 	%r1313, 0;
	mov.u32 	%r1312, %r1313;
	mov.u32 	%r1311, %r1313;
$L__BB0_120:
	ld.global.u32 	%r554, [%rd50+-8];
	setp.eq.s32 	%p67, %r554, 1;
	@%p67 bra 	$L__BB0_123;
	setp.ne.s32 	%p68, %r554, 0;
	@%p68 bra 	$L__BB0_124;
	add.s32 	%r1312, %r1312, 1;
	bra.uni 	$L__BB0_125;
$L__BB0_123:
	add.s32 	%r1311, %r1311, 1;
	bra.uni 	$L__BB0_125;
$L__BB0_124:
	setp.eq.s32 	%p69, %r554, 2;
	selp.u32 	%r989, 1, 0, %p69;
	add.s32 	%r1313, %r1313, %r989;
$L__BB0_125:
	ld.global.u32 	%r561, [%rd50+-4];
	setp.eq.s32 	%p70, %r561, 0;
	@%p70 bra 	$L__BB0_129;
	setp.eq.s32 	%p71, %r561, 1;
	@%p71 bra 	$L__BB0_128;
	setp.eq.s32 	%p72, %r561, 2;
	selp.u32 	%r990, 1, 0, %p72;
	add.s32 	%r1313, %r1313, %r990;
	bra.uni 	$L__BB0_130;
$L__BB0_128:
	add.s32 	%r1311, %r1311, 1;
	bra.uni 	$L__BB0_130;
$L__BB0_129:
	add.s32 	%r1312, %r1312, 1;
$L__BB0_130:
	ld.global.u32 	%r568, [%rd50];
	setp.eq.s32 	%p73, %r568, 0;
	@%p73 bra 	$L__BB0_134;
	setp.eq.s32 	%p74, %r568, 1;
	@%p74 bra 	$L__BB0_133;
	setp.eq.s32 	%p75, %r568, 2;
	selp.u32 	%r991, 1, 0, %p75;
	add.s32 	%r1313, %r1313, %r991;
	bra.uni 	$L__BB0_135;
$L__BB0_133:
	add.s32 	%r1311, %r1311, 1;
	bra.uni 	$L__BB0_135;
$L__BB0_134:
	add.s32 	%r1312, %r1312, 1;
$L__BB0_135:
	ld.global.u32 	%r575, [%rd50+4];
	setp.eq.s32 	%p76, %r575, 0;
	@%p76 bra 	$L__BB0_139;
	setp.eq.s32 	%p77, %r575, 1;
	@%p77 bra 	$L__BB0_138;
	setp.eq.s32 	%p78, %r575, 2;
	selp.u32 	%r992, 1, 0, %p78;
	add.s32 	%r1313, %r1313, %r992;
	bra.uni 	$L__BB0_140;
$L__BB0_138:
	add.s32 	%r1311, %r1311, 1;
	bra.uni 	$L__BB0_140;
$L__BB0_139:
	add.s32 	%r1312, %r1312, 1;
$L__BB0_140:
	add.s32 	%r1298, %r1298, 4;
	add.s64 	%rd50, %rd50, 16;
	setp.ne.s32 	%p79, %r1298, 0;
	@%p79 bra 	$L__BB0_120;
$L__BB0_141:
	setp.eq.s32 	%p80, %r546, 0;
	@%p80 bra 	$L__BB0_149;
	mul.wide.u32 	%rd37, %r1317, 4;
	add.s64 	%rd51, %rd2, %rd37;
	neg.s32 	%r1321, %r546;
$L__BB0_143:
	.pragma "nounroll";
	ld.global.u32 	%r595, [%rd51];
	setp.eq.s32 	%p81, %r595, 0;
	@%p81 bra 	$L__BB0_147;
	setp.eq.s32 	%p82, %r595, 1;
	@%p82 bra 	$L__BB0_146;
	setp.eq.s32 	%p83, %r595, 2;
	selp.u32 	%r993, 1, 0, %p83;
	add.s32 	%r1313, %r1313, %r993;
	bra.uni 	$L__BB0_148;
$L__BB0_146:
	add.s32 	%r1311, %r1311, 1;
	bra.uni 	$L__BB0_148;
$L__BB0_147:
	add.s32 	%r1312, %r1312, 1;
$L__BB0_148:
	add.s64 	%rd51, %rd51, 4;
	add.s32 	%r1321, %r1321, 1;
	setp.ne.s32 	%p84, %r1321, 0;
	@%p84 bra 	$L__BB0_143;
$L__BB0_149:
	max.s32 	%r994, %r1311, %r1313;
	setp.le.s32 	%p85, %r994, %r1312;
	setp.lt.s32 	%p86, %r1311, %r1313;
	selp.b32 	%r995, 0, 2, %p86;
	selp.b32 	%r1331, 1, %r995, %p85;
	add.s64 	%rd39, %rd12, %rd36;
	st.global.u32 	[%rd39], %r1331;
$L__BB0_150:
	ld.global.u32 	%r608, [%rd13];
	setp.ne.s32 	%p87, %r608, %r1331;
	@%p87 bra 	$L__BB0_152;
	add.s64 	%rd47, %rd1, %rd36;
	mov.b32 	%r1011, 0;
	st.global.u32 	[%rd47], %r1011;
	bra.uni 	$L__BB0_157;
$L__BB0_152:
	setp.eq.s32 	%p88, %r608, 0;
	setp.eq.s32 	%p89, %r1331, 2;
	and.pred  	%p90, %p88, %p89;
	@%p90 bra 	$L__BB0_155;
	setp.eq.s32 	%p91, %r608, 1;
	setp.eq.s32 	%p92, %r1331, 0;
	and.pred  	%p93, %p91, %p92;
	@%p93 bra 	$L__BB0_155;
	setp.ne.s32 	%p94, %r608, 2;
	setp.ne.s32 	%p95, %r1331, 1;
	or.pred  	%p96, %p94, %p95;
	@%p96 bra 	$L__BB0_156;
$L__BB0_155:
	add.s64 	%rd45, %rd1, %rd36;
	mov.b32 	%r1010, -1;
	st.global.u32 	[%rd45], %r1010;
	bra.uni 	$L__BB0_157;
$L__BB0_156:
	add.s64 	%rd43, %rd1, %rd36;
	mov.b32 	%r1009, 1;
	st.global.u32 	[%rd43], %r1009;
$L__BB0_157:
	ret;
$L__BB0_158:
	shr.u32 	%r996, %r1031, 2;
	xor.b32  	%r997, %r996, %r1031;
	shl.b32 	%r998, %r545, 4;
	shl.b32 	%r999, %r997, 1;
	xor.b32  	%r1000, %r999, %r998;
	xor.b32  	%r1001, %r1000, %r997;
	xor.b32  	%r1002, %r1001, %r545;
	add.s32 	%r1003, %r2, %r1002;
	add.s32 	%r1004, %r1003, 724874;
	mul.hi.u32 	%r1005, %r1004, -1431655765;
	shr.u32 	%r1006, %r1005, 1;
	mul.lo.s32 	%r1007, %r1006, 3;
	sub.s32 	%r1008, %r1004, %r1007;
	st.global.u32 	[%rd12], %r1008;
	add.s64 	%rd41, %rd12, %rd36;
	ld.global.u32 	%r1331, [%rd41];
	bra.uni 	$L__BB0_150;

}


// ===== COMPILED SASS (sm_100) =====

	.target	sm_100

	.elftype	@"ET_EXEC"


//--------------------- .note.nv.tkinfo           --------------------------
	.section	.note.nv.tkinfo,"",@"SHT_NOTE"
	.sectionflags	@"SHF_NOTE_NV_TKINFO"
	.tkinfo
        /*0018*/ 	.word	0x00000002
        /*0030*/ 	.string	""
        /*0030*/ 	.string	"ptxas"
        /*0030*/ 	.string	"Cuda compilation tools, release 13.0, V13.0.88"
        /*0030*/ 	.string	"Build cuda_13.0.r13.0/compiler.36424714_0"
        /*0030*/ 	.string	"-arch sm_100 -m 64 "



//--------------------- .note.nv.cuinfo           --------------------------
	.section	.note.nv.cuinfo,"",@"SHT_NOTE"
	.sectionflags	@"SHF_NOTE_NV_CUINFO"
        /*0018*/ 	.short	0x0002
        /*001a*/ 	.short	0x0064
        /*001c*/ 	.short	0x0082
	.zero		2


//--------------------- .nv.info                  --------------------------
	.section	.nv.info,"",@"SHT_CUDA_INFO"
	.align	4


	//----- nvinfo : EIATTR_REGCOUNT
	.align		4
        /*0000*/ 	.byte	0x04, 0x2f
        /*0002*/ 	.short	(.L_10 - .L_9)
	.align		4
.L_9:
        /*0004*/ 	.word	index@(_Z8playGamePiS_S_m)
        /*0008*/ 	.word	0x0000001f


	//----- nvinfo : EIATTR_FRAME_SIZE
	.align		4
.L_10:
        /*000c*/ 	.byte	0x04, 0x11
        /*000e*/ 	.short	(.L_12 - .L_11)
	.align		4
.L_11:
        /*0010*/ 	.word	index@(_Z8playGamePiS_S_m)
        /*0014*/ 	.word	0x00000030


	//----- nvinfo : EIATTR_MIN_STACK_SIZE
	.align		4
.L_12:
        /*0018*/ 	.byte	0x04, 0x12
        /*001a*/ 	.short	(.L_14 - .L_13)
	.align		4
.L_13:
        /*001c*/ 	.word	index@(_Z8playGamePiS_S_m)
        /*0020*/ 	.word	0x00000030
.L_14:


//--------------------- .nv.compat                --------------------------
	.section	.nv.compat,"",@"SHT_CUDA_COMPAT_INFO"
	.align	4
        /*0000*/ 	.byte	0x02, 0x09, 0x00, 0x00, 0x02, 0x02, 0x01, 0x00, 0x02, 0x05, 0x05, 0x00, 0x03, 0x07, 0x01, 0x01
        /*0010*/ 	.byte	0x02, 0x03, 0x00, 0x00, 0x02, 0x06, 0x01, 0x00, 0x04, 0x0b, 0x08, 0x00, 0x09, 0x00, 0x00, 0x00
        /*0020*/ 	.byte	0x00, 0x00, 0x00, 0x00


//--------------------- .nv.info._Z8playGamePiS_S_m --------------------------
	.section	.nv.info._Z8playGamePiS_S_m,"",@"SHT_CUDA_INFO"
	.sectionflags	@""
	.align	4


	//----- nvinfo : EIATTR_CUDA_API_VERSION
	.align		4
        /*0000*/ 	.byte	0x04, 0x37
        /*0002*/ 	.short	(.L_16 - .L_15)
.L_15:
        /*0004*/ 	.word	0x00000082


	//----- nvinfo : EIATTR_KPARAM_INFO
	.align		4
.L_16:
        /*0008*/ 	.byte	0x04, 0x17
        /*000a*/ 	.short	(.L_18 - .L_17)
.L_17:
        /*000c*/ 	.word	0x00000000
        /*0010*/ 	.short	0x0003
        /*0012*/ 	.short	0x0018
        /*0014*/ 	.byte	0x00, 0xf0, 0x21, 0x00


	//----- nvinfo : EIATTR_KPARAM_INFO
	.align		4
.L_18:
        /*0018*/ 	.byte	0x04, 0x17
        /*001a*/ 	.short	(.L_20 - .L_19)
.L_19:
        /*001c*/ 	.word	0x00000000
        /*0020*/ 	.short	0x0002
        /*0022*/ 	.short	0x0010
        /*0024*/ 	.byte	0x00, 0xf5, 0x21, 0x00


	//----- nvinfo : EIATTR_KPARAM_INFO
	.align		4
.L_20:
        /*0028*/ 	.byte	0x04, 0x17
        /*002a*/ 	.short	(.L_22 - .L_21)
.L_21:
        /*002c*/ 	.word	0x00000000
        /*0030*/ 	.short	0x0001
        /*0032*/ 	.short	0x0008
        /*0034*/ 	.byte	0x00, 0xf5, 0x21, 0x00


	//----- nvinfo : EIATTR_KPARAM_INFO
	.align		4
.L_22:
        /*0038*/ 	.byte	0x04, 0x17
        /*003a*/ 	.short	(.L_24 - .L_23)
.L_23:
        /*003c*/ 	.word	0x00000000
        /*0040*/ 	.short	0x0000
        /*0042*/ 	.short	0x0000
        /*0044*/ 	.byte	0x00, 0xf5, 0x21, 0x00


	//----- nvinfo : EIATTR_SPARSE_MMA_MASK
	.align		4
.L_24:
        /*0048*/ 	.byte	0x03, 0x50
        /*004a*/ 	.short	0x0000


	//----- nvinfo : EIATTR_MAXREG_COUNT
	.align		4
        /*004c*/ 	.byte	0x03, 0x1b
        /*004e*/ 	.short	0x00ff


	//----- nvinfo : EIATTR_NUM_BARRIERS
	.align		4
        /*0050*/ 	.byte	0x02, 0x4c
        /*0052*/ 	.byte	0x01
	.zero		1


	//----- nvinfo : EIATTR_MERCURY_ISA_VERSION
	.align		4
        /*0054*/ 	.byte	0x03, 0x5f
        /*0056*/ 	.short	0x0101


	//----- nvinfo : EIATTR_VRC_CTA_INIT_COUNT
	.align		4
        /*0058*/ 	.byte	0x02, 0x4a
	.zero		1
	.zero		1


	//----- nvinfo : EIATTR_EXIT_INSTR_OFFSETS
	.align		4
        /*005c*/ 	.byte	0x04, 0x1c
        /*005e*/ 	.short	(.L_26 - .L_25)


	//   ....[0]....
.L_25:
        /*0060*/ 	.word	0x00000070


	//   ....[1]....
        /*0064*/ 	.word	0x00003100


	//   ....[2]....
        /*0068*/ 	.word	0x00003200


	//   ....[3]....
        /*006c*/ 	.word	0x00003260


	//----- nvinfo : EIATTR_CRS_STACK_SIZE
	.align		4
.L_26:
        /*0070*/ 	.byte	0x04, 0x1e
        /*0072*/ 	.short	(.L_28 - .L_27)
.L_27:
        /*0074*/ 	.word	0x00000000


	//----- nvinfo : EIATTR_CBANK_PARAM_SIZE
	.align		4
.L_28:
        /*0078*/ 	.byte	0x03, 0x19
        /*007a*/ 	.short	0x0020


	//----- nvinfo : EIATTR_PARAM_CBANK
	.align		4
        /*007c*/ 	.byte	0x04, 0x0a
        /*007e*/ 	.short	(.L_30 - .L_29)
	.align		4
.L_29:
        /*0080*/ 	.word	index@(.nv.constant0._Z8playGamePiS_S_m)
        /*0084*/ 	.short	0x0380
        /*0086*/ 	.short	0x0020


	//----- nvinfo : EIATTR_SW_WAR
	.align		4
.L_30:
        /*0088*/ 	.byte	0x04, 0x36
        /*008a*/ 	.short	(.L_32 - .L_31)
.L_31:
        /*008c*/ 	.word	0x00000008
.L_32:


//--------------------- .nv.callgraph             --------------------------
	.section	.nv.callgraph,"",@"SHT_CUDA_CALLGRAPH"
	.align	4
	.sectionentsize	8
	.align		4
        /*0000*/ 	.word	0x00000000
	.align		4
        /*0004*/ 	.word	0xffffffff
	.align		4
        /*0008*/ 	.word	0x00000000
	.align		4
        /*000c*/ 	.word	0xfffffffe
	.align		4
        /*0010*/ 	.word	0x00000000
	.align		4
        /*0014*/ 	.word	0xfffffffd
	.align		4
        /*0018*/ 	.word	0x00000000
	.align		4
        /*001c*/ 	.word	0xfffffffc


//--------------------- .nv.constant4             --------------------------
	.section	.nv.constant4,"a",@progbits
	.align	8
	.align		8
.nv.constant4:
        /*0000*/ 	.dword	precalc_xorwow_matrix
	.align		8
        /*0008*/ 	.dword	precalc_xorwow_offset_matrix
	.align		8
        /*0010*/ 	.dword	mrg32k3aM1
	.align		8
        /*0018*/ 	.dword	mrg32k3aM2
	.align		8
        /*0020*/ 	.dword	mrg32k3aM1SubSeq
	.align		8
        /*0028*/ 	.dword	mrg32k3aM2SubSeq
	.align		8
        /*0030*/ 	.dword	mrg32k3aM1Seq
	.align		8
        /*0038*/ 	.dword	mrg32k3aM2Seq


//--------------------- .nv.constant3             --------------------------
	.section	.nv.constant3,"a",@progbits
	.align	8
.nv.constant3:
	.type		__cr_lgamma_table,@object
	.size		__cr_lgamma_table,(.L_8 - __cr_lgamma_table)
__cr_lgamma_table:
        /*0000*/ 	.byte	0x00, 0x00, 0x00, 0x00, 0x00, 0x00, 0x00, 0x00, 0x00, 0x00, 0x00, 0x00, 0x00, 0x00, 0x00, 0x00
        /*0010*/ 	.byte	0xef, 0x39, 0xfa, 0xfe, 0x42, 0x2e, 0xe6, 0x3f, 0x02, 0x20, 0x2a, 0xfa, 0x0b, 0xab, 0xfc, 0x3f
        /*0020*/ 	.byte	0xf9, 0x2c, 0x92, 0x7c, 0xa7, 0x6c, 0x09, 0x40, 0xc9, 0x79, 0x44, 0x3c, 0x64, 0x26, 0x13, 0x40
        /*0030*/ 	.byte	0xca, 0x01, 0xcf, 0x3a, 0x27, 0x51, 0x1a, 0x40, 0x30, 0xcc, 0x2d, 0xf3, 0xe1, 0x0c, 0x21, 0x40
        /*0040*/ 	.byte	0x0d, 0xb7, 0xfc, 0x82, 0x8e, 0x35, 0x25, 0x40
.L_8:


//--------------------- .text._Z8playGamePiS_S_m  --------------------------
	.section	.text._Z8playGamePiS_S_m,"ax",@progbits
	.align	128
        .global         _Z8playGamePiS_S_m
        .type           _Z8playGamePiS_S_m,@function
        .size           _Z8playGamePiS_S_m,(.L_x_39 - _Z8playGamePiS_S_m)
        .other          _Z8playGamePiS_S_m,@"STO_CUDA_ENTRY STV_DEFAULT"
_Z8playGamePiS_S_m:
.text._Z8playGamePiS_S_m:
[----:B------:R-:W0:Y:S01]  /*0000*/  LDC R1, c[0x0][0x37c] ;  /* 0x0000df00ff017b82 */ /* 0x000e220000000800 */
[----:B------:R-:W1:Y:S07]  /*0010*/  S2R R3, SR_TID.X ;  /* 0x0000000000037919 */ /* 0x000e6e0000002100 */
[----:B------:R-:W1:Y:S01]  /*0020*/  S2UR UR4, SR_CTAID.X ;  /* 0x00000000000479c3 */ /* 0x000e620000002500 */
[----:B0-----:R-:W-:-:S07]  /*0030*/  VIADD R1, R1, 0xffffffd0 ;  /* 0xffffffd001017836 */ /* 0x001fce0000000000 */
[----:B------:R-:W1:Y:S02]  /*0040*/  LDC R10, c[0x0][0x360] ;  /* 0x0000d800ff0a7b82 */ /* 0x000e640000000800 */
[----:B-1----:R-:W-:-:S05]  /*0050*/  IMAD R10, R10, UR4, R3 ;  /* 0x000000040a0a7c24 */ /* 0x002fca000f8e0203 */
[----:B------:R-:W-:-:S13]  /*0060*/  ISETP.GT.AND P0, PT, R10, 0x3e7, PT ;  /* 0x000003e70a00780c */ /* 0x000fda0003f04270 */
[----:B------:R-:W-:Y:S05]  /*0070*/  @P0 EXIT ;  /* 0x000000000000094d */ /* 0x000fea0003800000 */
[----:B------:R-:W0:Y:S01]  /*0080*/  LDC.64 R2, c[0x0][0x398] ;  /* 0x0000e600ff027b82 */ /* 0x000e220000000a00 */
[----:B------:R-:W-:Y:S01]  /*0090*/  ISETP.NE.AND P0, PT, R10, RZ, PT ;  /* 0x000000ff0a00720c */ /* 0x000fe20003f05270 */
[----:B------:R-:W1:Y:S01]  /*00a0*/  LDCU.64 UR6, c[0x0][0x358] ;  /* 0x00006b00ff0677ac */ /* 0x000e620008000a00 */
[----:B------:R-:W-:Y:S01]  /*00b0*/  BSSY.RECONVERGENT B0, `(.L_x_0) ;  /* 0x0000262000007945 */ /* 0x000fe20003800200 */
[----:B0-----:R-:W-:Y:S02]  /*00c0*/  LOP3.LUT R0, R2, 0xaad26b49, RZ, 0x3c, !PT ;  /* 0xaad26b4902007812 */ /* 0x001fe400078e3cff */
[----:B------:R-:W-:-:S03]  /*00d0*/  LOP3.LUT R2, R3, 0xf7dcefdd, RZ, 0x3c, !PT ;  /* 0xf7dcefdd03027812 */ /* 0x000fc600078e3cff */
[----:B------:R-:W-:Y:S02]  /*00e0*/  IMAD R0, R0, 0x4182bed5, RZ ;  /* 0x4182bed500007824 */ /* 0x000fe400078e02ff */
[----:B------:R-:W-:Y:S02]  /*00f0*/  IMAD R9, R2, -0x658354e5, RZ ;  /* 0x9a7cab1b02097824 */ /* 0x000fe400078e02ff */
[C---:B------:R-:W-:Y:S01]  /*0100*/  VIADD R3, R0.reuse, 0x75bcd15 ;  /* 0x075bcd1500037836 */ /* 0x040fe20000000000 */
[C---:B------:R-:W-:Y:S01]  /*0110*/  LOP3.LUT R6, R0.reuse, 0x159a55e5, RZ, 0x3c, !PT ;  /* 0x159a55e500067812 */ /* 0x040fe200078e3cff */
[C---:B------:R-:W-:Y:S01]  /*0120*/  VIADD R5, R0.reuse, 0x583f19 ;  /* 0x00583f1900057836 */ /* 0x040fe20000000000 */
[----:B------:R-:W-:Y:S01]  /*0130*/  IADD3 R2, PT, PT, R0, 0x64f0c9, R9 ;  /* 0x0064f0c900027810 */ /* 0x000fe20007ffe009 */
[C---:B------:R-:W-:Y:S01]  /*0140*/  VIADD R7, R9.reuse, 0x1f123bb5 ;  /* 0x1f123bb509077836 */ /* 0x040fe20000000000 */
[----:B------:R-:W-:Y:S02]  /*0150*/  LOP3.LUT R4, R9, 0x5491333, RZ, 0x3c, !PT ;  /* 0x0549133309047812 */ /* 0x000fe400078e3cff */
[----:B------:R-:W-:Y:S01]  /*0160*/  SHF.R.S32.HI R0, RZ, 0x1f, R10 ;  /* 0x0000001fff007819 */ /* 0x000fe2000001140a */
[----:B------:R0:W-:Y:S04]  /*0170*/  STL.64 [R1], R2 ;  /* 0x0000000201007387 */ /* 0x0001e80000100a00 */
[----:B------:R0:W-:Y:S04]  /*0180*/  STL.64 [R1+0x8], R6 ;  /* 0x0000080601007387 */ /* 0x0001e80000100a00 */
[----:B------:R0:W-:Y:S01]  /*0190*/  STL.64 [R1+0x10], R4 ;  /* 0x0000100401007387 */ /* 0x0001e20000100a00 */
[----:B-1----:R-:W-:Y:S05]  /*01a0*/  @!P0 BRA `(.L_x_1) ;  /* 0x0000002400488947 */ /* 0x002fea0003800000 */
[----:B------:R-:W-:Y:S02]  /*01b0*/  IMAD.MOV.U32 R13, RZ, RZ, R0 ;  /* 0x000000ffff0d7224 */ /* 0x000fe400078e0000 */
[----:B------:R-:W-:Y:S02]  /*01c0*/  IMAD.MOV.U32 R11, RZ, RZ, RZ ;  /* 0x000000ffff0b7224 */ /* 0x000fe400078e00ff */
[----:B0-----:R-:W-:-:S07]  /*01d0*/  IMAD.MOV.U32 R2, RZ, RZ, R10 ;  /* 0x000000ffff027224 */ /* 0x001fce00078e000a */
.L_x_10:
[----:B------:R-:W-:Y:S01]  /*01e0*/  LOP3.LUT R0, R2, 0x3, RZ, 0xc0, !PT ;  /* 0x0000000302007812 */ /* 0x000fe200078ec0ff */
[----:B------:R-:W-:Y:S03]  /*01f0*/  BSSY.RECONVERGENT B1, `(.L_x_2) ;  /* 0x0000247000017945 */ /* 0x000fe60003800200 */
[----:B------:R-:W-:-:S04]  /*0200*/  ISETP.NE.U32.AND P0, PT, R0, RZ, PT ;  /* 0x000000ff0000720c */ /* 0x000fc80003f05070 */
[----:B------:R-:W-:-:S13]  /*0210*/  ISETP.NE.AND.EX P0, PT, RZ, RZ, PT, P0 ;  /* 0x000000ffff00720c */ /* 0x000fda0003f05300 */
[----:B0-----:R-:W-:Y:S05]  /*0220*/  @!P0 BRA `(.L_x_3) ;  /* 0x00000024000c8947 */ /* 0x001fea0003800000 */
[----:B------:R-:W0:Y:S01]  /*0230*/  LDC.64 R8, c[0x4][RZ] ;  /* 0x01000000ff087b82 */ /* 0x000e220000000a00 */
[----:B------:R-:W-:Y:S01]  /*0240*/  IMAD.MOV.U32 R0, RZ, RZ, RZ ;  /* 0x000000ffff007224 */ /* 0x000fe200078e00ff */
[----:B------:R-:W-:Y:S02]  /*0250*/  CS2R R4, SRZ ;  /* 0x0000000000047805 */ /* 0x000fe4000001ff00 */
[----:B------:R-:W-:Y:S01]  /*0260*/  CS2R R6, SRZ ;  /* 0x0000000000067805 */ /* 0x000fe2000001ff00 */
[----:B------:R-:W-:Y:S02]  /*0270*/  IMAD.MOV.U32 R3, RZ, RZ, RZ ;  /* 0x000000ffff037224 */ /* 0x000fe400078e00ff */
[----:B0-----:R-:W-:-:S07]  /*0280*/  IMAD.WIDE.U32 R8, R11, 0xc80, R8 ;  /* 0x00000c800b087825 */ /* 0x001fce00078e0008 */
.L_x_5:
[----:B------:R-:W-:-:S06]  /*0290*/  IMAD R12, R0, 0x4, R1 ;  /* 0x00000004000c7824 */ /* 0x000fcc00078e0201 */
[----:B------:R-:W5:Y:S01]  /*02a0*/  LDL R12, [R12+0x4] ;  /* 0x000004000c0c7983 */ /* 0x000f620000100800 */
[----:B------:R-:W-:-:S05]  /*02b0*/  UMOV UR4, URZ ;  /* 0x000000ff00047c82 */ /* 0x000fca0008000000 */
.L_x_4:
[----:B-----5:R-:W-:Y:S01]  /*02c0*/  SHF.R.U32.HI R22, RZ, UR4, R12 ;  /* 0x00000004ff167c19 */ /* 0x020fe2000801160c */
[----:B------:R-:W-:-:S03]  /*02d0*/  IMAD.SHL.U32 R14, R0, 0x20, RZ ;  /* 0x00000020000e7824 */ /* 0x000fc600078e00ff */
[----:B------:R-:W-:Y:S01]  /*02e0*/  LOP3.LUT R15, R22, 0x1, RZ, 0xc0, !PT ;  /* 0x00000001160f7812 */ /* 0x000fe200078ec0ff */
[----:B------:R-:W-:-:S03]  /*02f0*/  VIADD R14, R14, UR4 ;  /* 0x000000040e0e7c36 */ /* 0x000fc60008000000 */
[----:B------:R-:W-:Y:S01]  /*0300*/  ISETP.NE.U32.AND P0, PT, R15, 0x1, PT ;  /* 0x000000010f00780c */ /* 0x000fe20003f05070 */
[----:B------:R-:W-:-:S03]  /*0310*/  IMAD R15, R14, 0x5, RZ ;  /* 0x000000050e0f7824 */ /* 0x000fc600078e02ff */
[----:B------:R-:W-:Y:S01]  /*0320*/  R2P PR, R22, 0x7e ;  /* 0x0000007e16007804 */ /* 0x000fe20000000000 */
[----:B------:R-:W-:-:S08]  /*0330*/  IMAD.WIDE.U32 R14, R15, 0x4, R8 ;  /* 0x000000040f0e7825 */ /* 0x000fd000078e0008 */
[----:B------:R-:W2:Y:S04]  /*0340*/  @!P0 LDG.E R16, desc[UR6][R14.64+0x10] ;  /* 0x000010060e108981 */ /* 0x000ea8000c1e1900 */
[----:B------:R-:W3:Y:S04]  /*0350*/  @P1 LDG.E R18, desc[UR6][R14.64+0x24] ;  /* 0x000024060e121981 */ /* 0x000ee8000c1e1900 */
[----:B------:R-:W4:Y:S04]  /*0360*/  @P2 LDG.E R20, desc[UR6][R14.64+0x38] ;  /* 0x000038060e142981 */ /* 0x000f28000c1e1900 */
[----:B------:R-:W4:Y:S04]  /*0370*/  @P3 LDG.E R24, desc[UR6][R14.64+0x4c] ;  /* 0x00004c060e183981 */ /* 0x000f28000c1e1900 */
[----:B------:R-:W4:Y:S04]  /*0380*/  @P4 LDG.E R26, desc[UR6][R14.64+0x60] ;  /* 0x000060060e1a4981 */ /* 0x000f28000c1e1900 */
[----:B------:R-:W4:Y:S04]  /*0390*/  @!P0 LDG.E R17, desc[UR6][R14.64+0x4] ;  /* 0x000004060e118981 */ /* 0x000f28000c1e1900 */
[----:B------:R-:W4:Y:S04]  /*03a0*/  @!P0 LDG.E R19, desc[UR6][R14.64+0xc] ;  /* 0x00000c060e138981 */ /* 0x000f28000c1e1900 */
[----:B------:R-:W4:Y:S04]  /*03b0*/  @P1 LDG.E R21, desc[UR6][R14.64+0x18] ;  /* 0x000018060e151981 */ /* 0x000f28000c1e1900 */
[----:B------:R-:W4:Y:S04]  /*03c0*/  @P3 LDG.E R23, desc[UR6][R14.64+0x40] ;  /* 0x000040060e173981 */ /* 0x000f28000c1e1900 */
[----:B------:R-:W4:Y:S04]  /*03d0*/  @P5 LDG.E R25, desc[UR6][R14.64+0x70] ;  /* 0x000070060e195981 */ /* 0x000f28000c1e1900 */
[----:B------:R-:W4:Y:S01]  /*03e0*/  @P6 LDG.E R28, desc[UR6][R14.64+0x88] ;  /* 0x000088060e1c6981 */ /* 0x000f22000c1e1900 */
[----:B--2---:R-:W-:-:S03]  /*03f0*/  @!P0 LOP3.LUT R5, R5, R16, RZ, 0x3c, !PT ;  /* 0x0000001005058212 */ /* 0x004fc600078e3cff */
[----:B------:R-:W2:Y:S01]  /*0400*/  @!P0 LDG.E R16, desc[UR6][R14.64] ;  /* 0x000000060e108981 */ /* 0x000ea2000c1e1900 */
[----:B---3--:R-:W-:-:S03]  /*0410*/  @P1 LOP3.LUT R5, R5, R18, RZ, 0x3c, !PT ;  /* 0x0000001205051212 */ /* 0x008fc600078e3cff */
[----:B------:R-:W3:Y:S01]  /*0420*/  @!P0 LDG.E R18, desc[UR6][R14.64+0x8] ;  /* 0x000008060e128981 */ /* 0x000ee2000c1e1900 */
[----:B----4-:R-:W-:-:S03]  /*0430*/  @P2 LOP3.LUT R5, R5, R20, RZ, 0x3c, !PT ;  /* 0x0000001405052212 */ /* 0x010fc600078e3cff */
[----:B------:R-:W4:Y:S01]  /*0440*/  @P1 LDG.E R20, desc[UR6][R14.64+0x14] ;  /* 0x000014060e141981 */ /* 0x000f22000c1e1900 */
[----:B------:R-:W-:-:S03]  /*0450*/  @P3 LOP3.LUT R5, R5, R24, RZ, 0x3c, !PT ;  /* 0x0000001805053212 */ /* 0x000fc600078e3cff */
[----:B------:R-:W4:Y:S01]  /*0460*/  @P5 LDG.E R24, desc[UR6][R14.64+0x74] ;  /* 0x000074060e185981 */ /* 0x000f22000c1e1900 */
[----:B------:R-:W-:-:S03]  /*0470*/  @P4 LOP3.LUT R5, R5, R26, RZ, 0x3c, !PT ;  /* 0x0000001a05054212 */ /* 0x000fc600078e3cff */
[----:B------:R-:W4:Y:S01]  /*0480*/  @P3 LDG.E R26, desc[UR6][R14.64+0x44] ;  /* 0x000044060e1a3981 */ /* 0x000f22000c1e1900 */
[----:B------:R-:W-:-:S03]  /*0490*/  @!P0 LOP3.LUT R6, R6, R17, RZ, 0x3c, !PT ;  /* 0x0000001106068212 */ /* 0x000fc600078e3cff */
[----:B------:R-:W4:Y:S01]  /*04a0*/  @P1 LDG.E R17, desc[UR6][R14.64+0x20] ;  /* 0x000020060e111981 */ /* 0x000f22000c1e1900 */
[----:B------:R-:W-:-:S03]  /*04b0*/  @!P0 LOP3.LUT R4, R4, R19, RZ, 0x3c, !PT ;  /* 0x0000001304048212 */ /* 0x000fc600078e3cff */
[----:B------:R-:W4:Y:S01]  /*04c0*/  @P2 LDG.E R19, desc[UR6][R14.64+0x2c] ;  /* 0x00002c060e132981 */ /* 0x000f22000c1e1900 */
[----:B------:R-:W-:-:S03]  /*04d0*/  @P1 LOP3.LUT R6, R6, R21, RZ, 0x3c, !PT ;  /* 0x0000001506061212 */ /* 0x000fc600078e3cff */
[----:B------:R-:W4:Y:S01]  /*04e0*/  @P2 LDG.E R21, desc[UR6][R14.64+0x34] ;  /* 0x000034060e152981 */ /* 0x000f22000c1e1900 */
[----:B--2---:R-:W-:-:S03]  /*04f0*/  @!P0 LOP3.LUT R3, R3, R16, RZ, 0x3c, !PT ;  /* 0x0000001003038212 */ /* 0x004fc600078e3cff */
[----:B------:R-:W2:Y:S01]  /*0500*/  @P1 LDG.E R16, desc[UR6][R14.64+0x1c] ;  /* 0x00001c060e101981 */ /* 0x000ea2000c1e1900 */
[----:B---3--:R-:W-:-:S03]  /*0510*/  @!P0 LOP3.LUT R7, R7, R18, RZ, 0x3c, !PT ;  /* 0x0000001207078212 */ /* 0x008fc600078e3cff */
[----:B------:R-:W3:Y:S01]  /*0520*/  @P2 LDG.E R18, desc[UR6][R14.64+0x28] ;  /* 0x000028060e122981 */ /* 0x000ee2000c1e1900 */
[----:B----4-:R-:W-:-:S03]  /*0530*/  @P1 LOP3.LUT R3, R3, R20, RZ, 0x3c, !PT ;  /* 0x0000001403031212 */ /* 0x010fc600078e3cff */
[----:B------:R-:W4:Y:S01]  /*0540*/  @P2 LDG.E R20, desc[UR6][R14.64+0x30] ;  /* 0x000030060e142981 */ /* 0x000f22000c1e1900 */
[----:B------:R-:W-:-:S03]  /*0550*/  @P5 LOP3.LUT R5, R5, R24, RZ, 0x3c, !PT ;  /* 0x0000001805055212 */ /* 0x000fc600078e3cff */
[----:B------:R-:W4:Y:S01]  /*0560*/  @P3 LDG.E R24, desc[UR6][R14.64+0x3c] ;  /* 0x00003c060e183981 */ /* 0x000f22000c1e1900 */
[----:B------:R-:W-:-:S03]  /*0570*/  @P1 LOP3.LUT R4, R4, R17, RZ, 0x3c, !PT ;  /* 0x0000001104041212 */ /* 0x000fc600078e3cff */
[----:B------:R-:W4:Y:S01]  /*0580*/  @P3 LDG.E R17, desc[UR6][R14.64+0x48] ;  /* 0x000048060e113981 */ /* 0x000f22000c1e1900 */
[----:B------:R-:W-:-:S03]  /*0590*/  @P2 LOP3.LUT R6, R6, R19, RZ, 0x3c, !PT ;  /* 0x0000001306062212 */ /* 0x000fc600078e3cff */
[----:B------:R-:W4:Y:S01]  /*05a0*/  @P4 LDG.E R19, desc[UR6][R14.64+0x54] ;  /* 0x000054060e134981 */ /* 0x000f22000c1e1900 */
[----:B------:R-:W-:Y:S02]  /*05b0*/  @P2 LOP3.LUT R4, R4, R21, RZ, 0x3c, !PT ;  /* 0x0000001504042212 */ /* 0x000fe400078e3cff */
[----:B------:R-:W-:Y:S01]  /*05c0*/  @P3 LOP3.LUT R6, R6, R23, RZ, 0x3c, !PT ;  /* 0x0000001706063212 */ /* 0x000fe200078e3cff */
[----:B------:R-:W4:Y:S04]  /*05d0*/  @P4 LDG.E R21, desc[UR6][R14.64+0x5c] ;  /* 0x00005c060e154981 */ /* 0x000f28000c1e1900 */
[----:B------:R-:W4:Y:S01]  /*05e0*/  @P5 LDG.E R23, desc[UR6][R14.64+0x68] ;  /* 0x000068060e175981 */ /* 0x000f22000c1e1900 */
[----:B--2---:R-:W-:-:S03]  /*05f0*/  @P1 LOP3.LUT R7, R7, R16, RZ, 0x3c, !PT ;  /* 0x0000001007071212 */ /* 0x004fc600078e3cff */
[----:B------:R-:W2:Y:S01]  /*0600*/  @P4 LDG.E R16, desc[UR6][R14.64+0x50] ;  /* 0x000050060e104981 */ /* 0x000ea2000c1e1900 */
[----:B---3--:R-:W-:-:S03]  /*0610*/  @P2 LOP3.LUT R3, R3, R18, RZ, 0x3c, !PT ;  /* 0x0000001203032212 */ /* 0x008fc600078e3cff */
[----:B------:R-:W3:Y:S01]  /*0620*/  @P4 LDG.E R18, desc[UR6][R14.64+0x58] ;  /* 0x000058060e124981 */ /* 0x000ee2000c1e1900 */
[----:B----4-:R-:W-:-:S03]  /*0630*/  @P2 LOP3.LUT R7, R7, R20, RZ, 0x3c, !PT ;  /* 0x0000001407072212 */ /* 0x010fc600078e3cff */
[----:B------:R-:W4:Y:S01]  /*0640*/  @P5 LDG.E R20, desc[UR6][R14.64+0x64] ;  /* 0x000064060e145981 */ /* 0x000f22000c1e1900 */
[----:B------:R-:W-:-:S03]  /*0650*/  @P3 LOP3.LUT R3, R3, R24, RZ, 0x3c, !PT ;  /* 0x0000001803033212 */ /* 0x000fc600078e3cff */
[----:B------:R-:W4:Y:S01]  /*0660*/  @P5 LDG.E R24, desc[UR6][R14.64+0x6c] ;  /* 0x00006c060e185981 */ /* 0x000f22000c1e1900 */
[----:B------:R-:W-:Y:S02]  /*0670*/  LOP3.LUT P0, RZ, R22, 0x80, RZ, 0xc0, !PT ;  /* 0x0000008016ff7812 */ /* 0x000fe4000780c0ff */
[----:B------:R-:W-:Y:S02]  /*0680*/  @P3 LOP3.LUT R7, R7, R26, RZ, 0x3c, !PT ;  /* 0x0000001a07073212 */ /* 0x000fe400078e3cff */
[----:B------:R-:W-:Y:S02]  /*0690*/  @P3 LOP3.LUT R4, R4, R17, RZ, 0x3c, !PT ;  /* 0x0000001104043212 */ /* 0x000fe400078e3cff */
[----:B------:R-:W4:Y:S01]  /*06a0*/  @P6 LDG.E R17, desc[UR6][R14.64+0x7c] ;  /* 0x00007c060e116981 */ /* 0x000f22000c1e1900 */
[----:B------:R-:W-:-:S03]  /*06b0*/  @P4 LOP3.LUT R6, R6, R19, RZ, 0x3c, !PT ;  /* 0x0000001306064212 */ /* 0x000fc600078e3cff */
[----:B------:R-:W4:Y:S01]  /*06c0*/  @P6 LDG.E R19, desc[UR6][R14.64+0x84] ;  /* 0x000084060e136981 */ /* 0x000f22000c1e1900 */
[----:B------:R-:W-:-:S03]  /*06d0*/  @P4 LOP3.LUT R4, R4, R21, RZ, 0x3c, !PT ;  /* 0x0000001504044212 */ /* 0x000fc600078e3cff */
[----:B------:R-:W4:Y:S01]  /*06e0*/  @P0 LDG.E R26, desc[UR6][R14.64+0x9c] ;  /* 0x00009c060e1a0981 */ /* 0x000f22000c1e1900 */
[----:B------:R-:W-:-:S03]  /*06f0*/  @P5 LOP3.LUT R6, R6, R23, RZ, 0x3c, !PT ;  /* 0x0000001706065212 */ /* 0x000fc600078e3cff */
        /* <DEDUP_REMOVED lines=10> */
[----:B------:R-:W-:Y:S02]  /*07a0*/  @P5 LOP3.LUT R4, R4, R25, RZ, 0x3c, !PT ;  /* 0x0000001904045212 */ /* 0x000fe400078e3cff */
[----:B------:R-:W-:Y:S02]  /*07b0*/  @P6 LOP3.LUT R5, R5, R28, RZ, 0x3c, !PT ;  /* 0x0000001c05056212 */ /* 0x000fe400078e3cff */
[----:B------:R-:W-:Y:S02]  /*07c0*/  @P6 LOP3.LUT R6, R6, R17, RZ, 0x3c, !PT ;  /* 0x0000001106066212 */ /* 0x000fe400078e3cff */
[----:B------:R-:W-:Y:S02]  /*07d0*/  @P6 LOP3.LUT R4, R4, R19, RZ, 0x3c, !PT ;  /* 0x0000001304046212 */ /* 0x000fe400078e3cff */
[----:B------:R-:W-:Y:S02]  /*07e0*/  @P0 LOP3.LUT R5, R5, R26, RZ, 0x3c, !PT ;  /* 0x0000001a05050212 */ /* 0x000fe400078e3cff */
[----:B------:R-:W-:-:S02]  /*07f0*/  @P0 LOP3.LUT R6, R6, R21, RZ, 0x3c, !PT ;  /* 0x0000001506060212 */ /* 0x000fc400078e3cff */
[----:B------:R-:W-:Y:S02]  /*0800*/  @P0 LOP3.LUT R4, R4, R23, RZ, 0x3c, !PT ;  /* 0x0000001704040212 */ /* 0x000fe400078e3cff */
[----:B--2---:R-:W-:Y:S02]  /*0810*/  @P6 LOP3.LUT R3, R3, R16, RZ, 0x3c, !PT ;  /* 0x0000001003036212 */ /* 0x004fe400078e3cff */
[----:B---3--:R-:W-:Y:S02]  /*0820*/  @P6 LOP3.LUT R7, R7, R18, RZ, 0x3c, !PT ;  /* 0x0000001207076212 */ /* 0x008fe400078e3cff */
[----:B----4-:R-:W-:Y:S02]  /*0830*/  @P0 LOP3.LUT R3, R3, R20, RZ, 0x3c, !PT ;  /* 0x0000001403030212 */ /* 0x010fe400078e3cff */
[----:B------:R-:W-:Y:S02]  /*0840*/  @P0 LOP3.LUT R7, R7, R24, RZ, 0x3c, !PT ;  /* 0x0000001807070212 */ /* 0x000fe400078e3cff */
[----:B------:R-:W-:-:S13]  /*0850*/  R2P PR, R22.B1, 0x7f ;  /* 0x0000007f16007804 */ /* 0x000fda0000001000 */
[----:B------:R-:W2:Y:S04]  /*0860*/  @P0 LDG.E R18, desc[UR6][R14.64+0xa0] ;  /* 0x0000a0060e120981 */ /* 0x000ea8000c1e1900 */
[----:B------:R-:W3:Y:S04]  /*0870*/  @P0 LDG.E R19, desc[UR6][R14.64+0xa4] ;  /* 0x0000a4060e130981 */ /* 0x000ee8000c1e1900 */
[----:B------:R-:W4:Y:S04]  /*0880*/  @P0 LDG.E R20, desc[UR6][R14.64+0xa8] ;  /* 0x0000a8060e140981 */ /* 0x000f28000c1e1900 */
[----:B------:R-:W4:Y:S04]  /*0890*/  @P0 LDG.E R21, desc[UR6][R14.64+0xac] ;  /* 0x0000ac060e150981 */ /* 0x000f28000c1e1900 */
[----:B------:R-:W4:Y:S04]  /*08a0*/  @P0 LDG.E R24, desc[UR6][R14.64+0xb0] ;  /* 0x0000b0060e180981 */ /* 0x000f28000c1e1900 */
[----:B------:R-:W4:Y:S04]  /*08b0*/  @P1 LDG.E R16, desc[UR6][R14.64+0xbc] ;  /* 0x0000bc060e101981 */ /* 0x000f28000c1e1900 */
[----:B------:R-:W4:Y:S04]  /*08c0*/  @P1 LDG.E R26, desc[UR6][R14.64+0xb4] ;  /* 0x0000b4060e1a1981 */ /* 0x000f28000c1e1900 */
        /* <DEDUP_REMOVED lines=11> */
[----:B------:R-:W-:Y:S01]  /*0980*/  LOP3.LUT P0, RZ, R22, 0x8000, RZ, 0xc0, !PT ;  /* 0x0000800016ff7812 */ /* 0x000fe2000780c0ff */
[----:B------:R-:W4:Y:S01]  /*0990*/  @P2 LDG.E R24, desc[UR6][R14.64+0xd8] ;  /* 0x0000d8060e182981 */ /* 0x000f22000c1e1900 */
[----:B------:R-:W-:-:S03]  /*09a0*/  @P1 LOP3.LUT R7, R7, R16, RZ, 0x3c, !PT ;  /* 0x0000001007071212 */ /* 0x000fc600078e3cff */
[----:B------:R-:W4:Y:S01]  /*09b0*/  @P2 LDG.E R22, desc[UR6][R14.64+0xd0] ;  /* 0x0000d0060e162981 */ /* 0x000f22000c1e1900 */
[----:B------:R-:W-:-:S03]  /*09c0*/  @P1 LOP3.LUT R3, R3, R26, RZ, 0x3c, !PT ;  /* 0x0000001a03031212 */ /* 0x000fc600078e3cff */
[----:B------:R-:W4:Y:S01]  /*09d0*/  @P3 LDG.E R16, desc[UR6][R14.64+0xe4] ;  /* 0x0000e4060e103981 */ /* 0x000f22000c1e1900 */
[----:B------:R-:W-:-:S03]  /*09e0*/  @P1 LOP3.LUT R6, R6, R23, RZ, 0x3c, !PT ;  /* 0x0000001706061212 */ /* 0x000fc600078e3cff */
[----:B------:R-:W4:Y:S01]  /*09f0*/  @P3 LDG.E R26, desc[UR6][R14.64+0xdc] ;  /* 0x0000dc060e1a3981 */ /* 0x000f22000c1e1900 */
[----:B------:R-:W-:-:S03]  /*0a00*/  @P1 LOP3.LUT R4, R4, R17, RZ, 0x3c, !PT ;  /* 0x0000001104041212 */ /* 0x000fc600078e3cff */
        /* <DEDUP_REMOVED lines=43> */
[----:B------:R-:W-:-:S04]  /*0cc0*/  UIADD3 UR4, UPT, UPT, UR4, 0x10, URZ ;  /* 0x0000001004047890 */ /* 0x000fc8000fffe0ff */
[----:B------:R-:W-:Y:S01]  /*0cd0*/  UISETP.NE.AND UP0, UPT, UR4, 0x20, UPT ;  /* 0x000000200400788c */ /* 0x000fe2000bf05270 */
[----:B--2---:R-:W-:Y:S02]  /*0ce0*/  @P5 LOP3.LUT R5, R5, R18, RZ, 0x3c, !PT ;  /* 0x0000001205055212 */ /* 0x004fe400078e3cff */
[----:B---3--:R-:W-:Y:S02]  /*0cf0*/  @P6 LOP3.LUT R6, R6, R19, RZ, 0x3c, !PT ;  /* 0x0000001306066212 */ /* 0x008fe400078e3cff */
[----:B----4-:R-:W-:Y:S02]  /*0d00*/  @P6 LOP3.LUT R3, R3, R20, RZ, 0x3c, !PT ;  /* 0x0000001403036212 */ /* 0x010fe400078e3cff */
[----:B------:R-:W-:Y:S02]  /*0d10*/  @P6 LOP3.LUT R4, R4, R21, RZ, 0x3c, !PT ;  /* 0x0000001504046212 */ /* 0x000fe400078e3cff */
[----:B------:R-:W-:Y:S02]  /*0d20*/  @P6 LOP3.LUT R7, R7, R22, RZ, 0x3c, !PT ;  /* 0x0000001607076212 */ /* 0x000fe400078e3cff */
[----:B------:R-:W-:-:S02]  /*0d30*/  @P6 LOP3.LUT R5, R5, R16, RZ, 0x3c, !PT ;  /* 0x0000001005056212 */ /* 0x000fc400078e3cff */
[----:B------:R-:W-:Y:S02]  /*0d40*/  @P0 LOP3.LUT R3, R3, R24, RZ, 0x3c, !PT ;  /* 0x0000001803030212 */ /* 0x000fe400078e3cff */
[----:B------:R-:W-:Y:S02]  /*0d50*/  @P0 LOP3.LUT R5, R5, R28, RZ, 0x3c, !PT ;  /* 0x0000001c05050212 */ /* 0x000fe400078e3cff */
[----:B------:R-:W-:Y:S02]  /*0d60*/  @P0 LOP3.LUT R7, R7, R26, RZ, 0x3c, !PT ;  /* 0x0000001a07070212 */ /* 0x000fe400078e3cff */
[----:B------:R-:W-:Y:S02]  /*0d70*/  @P0 LOP3.LUT R4, R4, R23, RZ, 0x3c, !PT ;  /* 0x0000001704040212 */ /* 0x000fe400078e3cff */
[----:B------:R-:W-:Y:S01]  /*0d80*/  @P0 LOP3.LUT R6, R6, R17, RZ, 0x3c, !PT ;  /* 0x0000001106060212 */ /* 0x000fe200078e3cff */
[----:B------:R-:W-:Y:S06]  /*0d90*/  BRA.U UP0, `(.L_x_4) ;  /* 0xfffffff500487547 */ /* 0x000fec000b83ffff */
[----:B------:R-:W-:-:S05]  /*0da0*/  VIADD R0, R0, 0x1 ;  /* 0x0000000100007836 */ /* 0x000fca0000000000 */
[----:B------:R-:W-:-:S13]  /*0db0*/  ISETP.NE.AND P0, PT, R0, 0x5, PT ;  /* 0x000000050000780c */ /* 0x000fda0003f05270 */
[----:B------:R-:W-:Y:S05]  /*0dc0*/  @P0 BRA `(.L_x_5) ;  /* 0xfffffff400300947 */ /* 0x000fea000383ffff */
[----:B------:R-:W-:Y:S01]  /*0dd0*/  LOP3.LUT R0, R2, 0x3, RZ, 0xc0, !PT ;  /* 0x0000000302007812 */ /* 0x000fe200078ec0ff */
[----:B------:R0:W-:Y:S03]  /*0de0*/  STL.64 [R1+0x8], R6 ;  /* 0x0000080601007387 */ /* 0x0001e60000100a00 */
[----:B------:R-:W-:Y:S01]  /*0df0*/  ISETP.NE.U32.AND P0, PT, R0, 0x1, PT ;  /* 0x000000010000780c */ /* 0x000fe20003f05070 */
[----:B------:R0:W-:Y:S03]  /*0e00*/  STL.64 [R1+0x10], R4 ;  /* 0x0000100401007387 */ /* 0x0001e60000100a00 */
[----:B------:R-:W-:Y:S01]  /*0e10*/  ISETP.NE.AND.EX P0, PT, RZ, RZ, PT, P0 ;  /* 0x000000ffff00720c */ /* 0x000fe20003f05300 */
[----:B------:R0:W-:-:S12]  /*0e20*/  STL [R1+0x4], R3 ;  /* 0x0000040301007387 */ /* 0x0001d80000100800 */
[----:B0-----:R-:W-:Y:S05]  /*0e30*/  @!P0 BRA `(.L_x_3) ;  /* 0x0000001800088947 */ /* 0x001fea0003800000 */
[----:B------:R-:W-:Y:S01]  /*0e40*/  UMOV UR4, URZ ;  /* 0x000000ff00047c82 */ /* 0x000fe20008000000 */
[----:B------:R-:W-:Y:S01]  /*0e50*/  UMOV UR5, URZ ;  /* 0x000000ff00057c82 */ /* 0x000fe20008000000 */
[----:B------:R-:W-:Y:S02]  /*0e60*/  IMAD.MOV.U32 R0, RZ, RZ, RZ ;  /* 0x000000ffff007224 */ /* 0x000fe400078e00ff */
[----:B------:R-:W-:Y:S02]  /*0e70*/  IMAD.MOV.U32 R4, RZ, RZ, RZ ;  /* 0x000000ffff047224 */ /* 0x000fe400078e00ff */
[----:B------:R-:W-:Y:S02]  /*0e80*/  IMAD.MOV.U32 R7, RZ, RZ, RZ ;  /* 0x000000ffff077224 */ /* 0x000fe400078e00ff */
[----:B------:R-:W-:Y:S02]  /*0e90*/  IMAD.MOV.U32 R3, RZ, RZ, RZ ;  /* 0x000000ffff037224 */ /* 0x000fe400078e00ff */
[----:B------:R-:W-:-:S02]  /*0ea0*/  IMAD.U32 R5, RZ, RZ, UR4 ;  /* 0x00000004ff057e24 */ /* 0x000fc4000f8e00ff */
[----:B------:R-:W-:-:S07]  /*0eb0*/  IMAD.U32 R6, RZ, RZ, UR5 ;  /* 0x00000005ff067e24 */ /* 0x000fce000f8e00ff */
.L_x_7:
[----:B------:R-:W-:-:S06]  /*0ec0*/  IMAD R12, R0, 0x4, R1 ;  /* 0x00000004000c7824 */ /* 0x000fcc00078e0201 */
[----:B------:R-:W5:Y:S01]  /*0ed0*/  LDL R12, [R12+0x4] ;  /* 0x000004000c0c7983 */ /* 0x000f620000100800 */
[----:B------:R-:W-:-:S05]  /*0ee0*/  UMOV UR4, URZ ;  /* 0x000000ff00047c82 */ /* 0x000fca0008000000 */
.L_x_6:
        /* <DEDUP_REMOVED lines=178> */
[----:B------:R0:W-:Y:S03]  /*1a10*/  STL [R1+0x4], R3 ;  /* 0x0000040301007387 */ /* 0x0001e60000100800 */
[----:B------:R-:W-:Y:S01]  /*1a20*/  ISETP.NE.U32.AND P0, PT, R0, 0x3, PT ;  /* 0x000000030000780c */ /* 0x000fe20003f05070 */
[----:B------:R0:W-:Y:S03]  /*1a30*/  STL.64 [R1+0x8], R6 ;  /* 0x0000080601007387 */ /* 0x0001e60000100a00 */
[----:B------:R-:W-:Y:S01]  /*1a40*/  ISETP.NE.AND.EX P0, PT, RZ, RZ, PT, P0 ;  /* 0x000000ffff00720c */ /* 0x000fe20003f05300 */
[----:B------:R0:W-:-:S12]  /*1a50*/  STL.64 [R1+0x10], R4 ;  /* 0x0000100401007387 */ /* 0x0001d80000100a00 */
[----:B0-----:R-:W-:Y:S05]  /*1a60*/  @P0 BRA `(.L_x_3) ;  /* 0x0000000800fc0947 */ /* 0x001fea0003800000 */
        /* <DEDUP_REMOVED lines=8> */
.L_x_9:
[----:B------:R-:W-:-:S06]  /*1af0*/  IMAD R12, R0, 0x4, R1 ;  /* 0x00000004000c7824 */ /* 0x000fcc00078e0201 */
[----:B------:R-:W5:Y:S01]  /*1b00*/  LDL R12, [R12+0x4] ;  /* 0x000004000c0c7983 */ /* 0x000f620000100800 */
[----:B------:R-:W-:-:S05]  /*1b10*/  UMOV UR4, URZ ;  /* 0x000000ff00047c82 */ /* 0x000fca0008000000 */
.L_x_8:
        /* <DEDUP_REMOVED lines=177> */
[----:B------:R0:W-:Y:S04]  /*2630*/  STL [R1+0x4], R3 ;  /* 0x0000040301007387 */ /* 0x0001e80000100800 */
[----:B------:R0:W-:Y:S04]  /*2640*/  STL.64 [R1+0x8], R6 ;  /* 0x0000080601007387 */ /* 0x0001e80000100a00 */
[----:B------:R0:W-:Y:S02]  /*2650*/  STL.64 [R1+0x10], R4 ;  /* 0x0000100401007387 */ /* 0x0001e40000100a00 */
.L_x_3:
[----:B------:R-:W-:Y:S05]  /*2660*/  BSYNC.RECONVERGENT B1 ;  /* 0x0000000000017941 */ /* 0x000fea0003800200 */
.L_x_2:
[C---:B------:R-:W-:Y:S01]  /*2670*/  ISETP.GT.U32.AND P0, PT, R2.reuse, 0x3, PT ;  /* 0x000000030200780c */ /* 0x040fe20003f04070 */
[----:B------:R-:W-:Y:S01]  /*2680*/  VIADD R11, R11, 0x1 ;  /* 0x000000010b0b7836 */ /* 0x000fe20000000000 */
[--C-:B------:R-:W-:Y:S02]  /*2690*/  SHF.R.U64 R2, R2, 0x2, R13.reuse ;  /* 0x0000000202027819 */ /* 0x100fe4000000120d */
[----:B------:R-:W-:Y:S02]  /*26a0*/  ISETP.GT.U32.AND.EX P0, PT, R13, RZ, PT, P0 ;  /* 0x000000ff0d00720c */ /* 0x000fe40003f04100 */
[----:B------:R-:W-:-:S11]  /*26b0*/  SHF.R.U32.HI R13, RZ, 0x2, R13 ;  /* 0x00000002ff0d7819 */ /* 0x000fd6000001160d */
[----:B------:R-:W-:Y:S05]  /*26c0*/  @P0 BRA `(.L_x_10) ;  /* 0xffffffd800c40947 */ /* 0x000fea000383ffff */
.L_x_1:
[----:B------:R-:W-:Y:S05]  /*26d0*/  BSYNC.RECONVERGENT B0 ;  /* 0x0000000000007941 */ /* 0x000fea0003800200 */
.L_x_0:
[----:B------:R-:W1:Y:S01]  /*26e0*/  LDC.64 R8, c[0x0][0x398] ;  /* 0x0000e600ff087b82 */ /* 0x000e620000000a00 */
[----:B------:R-:W-:Y:S01]  /*26f0*/  SHF.R.U32.HI R0, RZ, 0x2, R3 ;  /* 0x00000002ff007819 */ /* 0x000fe20000011603 */
[----:B------:R-:W2:Y:S01]  /*2700*/  LDCU.64 UR8, c[0x0][0x380] ;  /* 0x00007000ff0877ac */ /* 0x000ea20008000a00 */
[----:B0-----:R-:W-:Y:S01]  /*2710*/  SHF.R.S32.HI R7, RZ, 0x1f, R10 ;  /* 0x0000001fff077819 */ /* 0x001fe2000001140a */
[----:B------:R-:W-:Y:S01]  /*2720*/  BSSY.RECONVERGENT B2, `(.L_x_11) ;  /* 0x0000097000027945 */ /* 0x000fe20003800200 */
[----:B------:R-:W-:Y:S01]  /*2730*/  LOP3.LUT R0, R0, R3, RZ, 0x3c, !PT ;  /* 0x0000000300007212 */ /* 0x000fe200078e3cff */
[----:B------:R-:W-:-:S04]  /*2740*/  IMAD.SHL.U32 R3, R5, 0x10, RZ ;  /* 0x0000001005037824 */ /* 0x000fc800078e00ff */
[----:B------:R-:W-:-:S05]  /*2750*/  IMAD.SHL.U32 R2, R0, 0x2, RZ ;  /* 0x0000000200027824 */ /* 0x000fca00078e00ff */
[----:B------:R-:W-:Y:S02]  /*2760*/  LOP3.LUT R2, R0, R2, R3, 0x96, !PT ;  /* 0x0000000200027212 */ /* 0x000fe400078e9603 */
[----:B------:R-:W-:Y:S02]  /*2770*/  SHF.L.U64.HI R0, R10, 0x2, R7 ;  /* 0x000000020a007819 */ /* 0x000fe40000010207 */
[----:B-1----:R-:W-:Y:S02]  /*2780*/  LOP3.LUT R8, R8, 0xaad26b49, RZ, 0x3c, !PT ;  /* 0xaad26b4908087812 */ /* 0x002fe400078e3cff */
[----:B------:R-:W-:-:S03]  /*2790*/  LOP3.LUT R9, R9, 0xf7dcefdd, RZ, 0x3c, !PT ;  /* 0xf7dcefdd09097812 */ /* 0x000fc600078e3cff */
[----:B------:R-:W-:Y:S02]  /*27a0*/  IMAD R8, R8, 0x4182bed5, RZ ;  /* 0x4182bed508087824 */ /* 0x000fe400078e02ff */
[----:B------:R-:W-:-:S05]  /*27b0*/  IMAD R9, R9, -0x658354e5, RZ ;  /* 0x9a7cab1b09097824 */ /* 0x000fca00078e02ff */
[----:B------:R-:W-:Y:S02]  /*27c0*/  IADD3 R8, PT, PT, R8, 0x64f0c9, R9 ;  /* 0x0064f0c908087810 */ /* 0x000fe40007ffe009 */
[----:B------:R-:W-:Y:S01]  /*27d0*/  LOP3.LUT R9, R2, R5, RZ, 0x3c, !PT ;  /* 0x0000000502097212 */ /* 0x000fe200078e3cff */
[----:B------:R-:W-:-:S03]  /*27e0*/  IMAD.SHL.U32 R5, R10, 0x4, RZ ;  /* 0x000000040a057824 */ /* 0x000fc600078e00ff */
[----:B------:R-:W-:Y:S02]  /*27f0*/  IADD3 R4, PT, PT, R8, 0x587c5, R9 ;  /* 0x000587c508047810 */ /* 0x000fe40007ffe009 */
[----:B--2---:R-:W-:-:S03]  /*2800*/  IADD3 R2, P0, PT, R5, UR8, RZ ;  /* 0x0000000805027c10 */ /* 0x004fc6000ff1e0ff */
[----:B------:R-:W-:-:S05]  /*2810*/  IMAD.HI.U32 R3, R4, -0x55555555, RZ ;  /* 0xaaaaaaab04037827 */ /* 0x000fca00078e00ff */
[----:B------:R-:W-:Y:S02]  /*2820*/  SHF.R.U32.HI R7, RZ, 0x1, R3 ;  /* 0x00000001ff077819 */ /* 0x000fe40000011603 */
[----:B------:R-:W-:Y:S02]  /*2830*/  IADD3.X R3, PT, PT, R0, UR9, RZ, P0, !PT ;  /* 0x0000000900037c10 */ /* 0x000fe400087fe4ff */
[----:B------:R-:W-:Y:S01]  /*2840*/  ISETP.NE.AND P0, PT, R10, RZ, PT ;  /* 0x000000ff0a00720c */ /* 0x000fe20003f05270 */
[----:B------:R-:W-:-:S05]  /*2850*/  IMAD R7, R7, -0x3, R4 ;  /* 0xfffffffd07077824 */ /* 0x000fca00078e0204 */
[----:B------:R0:W-:Y:S01]  /*2860*/  STG.E desc[UR6][R2.64], R7 ;  /* 0x0000000702007986 */ /* 0x0001e2000c101906 */
[----:B------:R-:W-:Y:S06]  /*2870*/  BAR.SYNC.DEFER_BLOCKING 0x0 ;  /* 0x0000000000007b1d */ /* 0x000fec0000010000 */
[----:B------:R-:W-:Y:S05]  /*2880*/  @P0 BRA `(.L_x_12) ;  /* 0x0000000000440947 */ /* 0x000fea0003800000 */
[----:B0-----:R-:W-:Y:S01]  /*2890*/  SHF.R.U32.HI R7, RZ, 0x2, R6 ;  /* 0x00000002ff077819 */ /* 0x001fe20000011606 */
[----:B------:R-:W-:Y:S01]  /*28a0*/  IMAD.SHL.U32 R4, R9, 0x10, RZ ;  /* 0x0000001009047824 */ /* 0x000fe200078e00ff */
[----:B------:R-:W0:Y:S02]  /*28b0*/  LDCU.64 UR4, c[0x0][0x388] ;  /* 0x00007100ff0477ac */ /* 0x000e240008000a00 */
[----:B------:R-:W-:-:S05]  /*28c0*/  LOP3.LUT R7, R7, R6, RZ, 0x3c, !PT ;  /* 0x0000000607077212 */ /* 0x000fca00078e3cff */
[----:B------:R-:W-:-:S05]  /*28d0*/  IMAD.SHL.U32 R6, R7, 0x2, RZ ;  /* 0x0000000207067824 */ /* 0x000fca00078e00ff */
[----:B------:R-:W-:Y:S02]  /*28e0*/  LOP3.LUT R4, R7, R6, R4, 0x96, !PT ;  /* 0x0000000607047212 */ /* 0x000fe400078e9604 */
[----:B------:R-:W1:Y:S02]  /*28f0*/  LDC.64 R6, c[0x0][0x388] ;  /* 0x0000e200ff067b82 */ /* 0x000e640000000a00 */
[----:B------:R-:W-:-:S04]  /*2900*/  LOP3.LUT R4, R4, R9, RZ, 0x3c, !PT ;  /* 0x0000000904047212 */ /* 0x000fc800078e3cff */
[----:B------:R-:W-:Y:S02]  /*2910*/  IADD3 R4, PT, PT, R8, 0xb0f8a, R4 ;  /* 0x000b0f8a08047810 */ /* 0x000fe40007ffe004 */
[----:B0-----:R-:W-:-:S03]  /*2920*/  IADD3 R8, P0, PT, R5, UR4, RZ ;  /* 0x0000000405087c10 */ /* 0x001fc6000ff1e0ff */
[----:B------:R-:W-:-:S05]  /*2930*/  IMAD.HI.U32 R9, R4, -0x55555555, RZ ;  /* 0xaaaaaaab04097827 */ /* 0x000fca00078e00ff */
[----:B------:R-:W-:Y:S02]  /*2940*/  SHF.R.U32.HI R11, RZ, 0x1, R9 ;  /* 0x00000001ff0b7819 */ /* 0x000fe40000011609 */
[----:B------:R-:W-:-:S03]  /*2950*/  IADD3.X R9, PT, PT, R0, UR5, RZ, P0, !PT ;  /* 0x0000000500097c10 */ /* 0x000fc600087fe4ff */
[----:B------:R-:W-:-:S05]  /*2960*/  IMAD R11, R11, -0x3, R4 ;  /* 0xfffffffd0b0b7824 */ /* 0x000fca00078e0204 */
[----:B-1----:R1:W-:Y:S04]  /*2970*/  STG.E desc[UR6][R6.64], R11 ;  /* 0x0000000b06007986 */ /* 0x0023e8000c101906 */
[----:B------:R1:W5:Y:S01]  /*2980*/  LDG.E R9, desc[UR6][R8.64] ;  /* 0x0000000608097981 */ /* 0x000362000c1e1900 */
[----:B------:R-:W-:Y:S05]  /*2990*/  BRA `(.L_x_13) ;  /* 0x0000000400bc7947 */ /* 0x000fea0003800000 */
.L_x_12:
[----:B------:R-:W-:Y:S01]  /*29a0*/  ISETP.GE.AND P0, PT, R10, 0x1, PT ;  /* 0x000000010a00780c */ /* 0x000fe20003f06270 */
[----:B------:R-:W-:Y:S01]  /*29b0*/  BSSY.RECONVERGENT B1, `(.L_x_14) ;  /* 0x0000064000017945 */ /* 0x000fe20003800200 */
[----:B------:R-:W-:Y:S01]  /*29c0*/  IMAD.MOV.U32 R4, RZ, RZ, RZ ;  /* 0x000000ffff047224 */ /* 0x000fe200078e00ff */
[----:B------:R-:W-:-:S10]  /*29d0*/  CS2R R8, SRZ ;  /* 0x0000000000087805 */ /* 0x000fd4000001ff00 */
[----:B------:R-:W-:Y:S05]  /*29e0*/  @!P0 BRA `(.L_x_15) ;  /* 0x0000000400808947 */ /* 0x000fea0003800000 */
[C---:B------:R-:W-:Y:S01]  /*29f0*/  ISETP.GE.U32.AND P0, PT, R10.reuse, 0x4, PT ;  /* 0x000000040a00780c */ /* 0x040fe20003f06070 */
[----:B------:R-:W-:Y:S01]  /*2a00*/  BSSY.RECONVERGENT B0, `(.L_x_16) ;  /* 0x0000047000007945 */ /* 0x000fe20003800200 */
[----:B------:R-:W-:Y:S01]  /*2a10*/  LOP3.LUT R11, R10, 0x3, RZ, 0xc0, !PT ;  /* 0x000000030a0b7812 */ /* 0x000fe200078ec0ff */
[----:B------:R-:W-:Y:S01]  /*2a20*/  IMAD.MOV.U32 R13, RZ, RZ, RZ ;  /* 0x000000ffff0d7224 */ /* 0x000fe200078e00ff */
[----:B------:R-:W-:Y:S01]  /*2a30*/  CS2R R8, SRZ ;  /* 0x0000000000087805 */ /* 0x000fe2000001ff00 */
[----:B------:R-:W-:-:S08]  /*2a40*/  IMAD.MOV.U32 R4, RZ, RZ, RZ ;  /* 0x000000ffff047224 */ /* 0x000fd000078e00ff */
[----:B------:R-:W-:Y:S05]  /*2a50*/  @!P0 BRA `(.L_x_17) ;  /* 0x0000000400048947 */ /* 0x000fea0003800000 */
[----:B------:R-:W-:Y:S01]  /*2a60*/  UIADD3 UR4, UP0, UPT, UR8, 0x8, URZ ;  /* 0x0000000808047890 */ /* 0x000fe2000ff1e0ff */
[----:B------:R-:W-:Y:S02]  /*2a70*/  LOP3.LUT R13, R10, 0x7ffffffc, RZ, 0xc0, !PT ;  /* 0x7ffffffc0a0d7812 */ /* 0x000fe400078ec0ff */
[----:B------:R-:W-:Y:S01]  /*2a80*/  CS2R R8, SRZ ;  /* 0x0000000000087805 */ /* 0x000fe2000001ff00 */
[----:B------:R-:W-:Y:S01]  /*2a90*/  IMAD.MOV.U32 R4, RZ, RZ, RZ ;  /* 0x000000ffff047224 */ /* 0x000fe200078e00ff */
[----:B------:R-:W-:Y:S01]  /*2aa0*/  UIADD3.X UR5, UPT, UPT, URZ, UR9, URZ, UP0, !UPT ;  /* 0x00000009ff057290 */ /* 0x000fe200087fe4ff */
[----:B------:R-:W-:Y:S02]  /*2ab0*/  IMAD.MOV R10, RZ, RZ, -R13 ;  /* 0x000000ffff0a7224 */ /* 0x000fe400078e0a0d */
[----:B------:R-:W-:-:S03]  /*2ac0*/  IMAD.U32 R6, RZ, RZ, UR4 ;  /* 0x00000004ff067e24 */ /* 0x000fc6000f8e00ff */
[----:B0-----:R-:W-:-:S07]  /*2ad0*/  IMAD.U32 R7, RZ, RZ, UR5 ;  /* 0x00000005ff077e24 */ /* 0x001fce000f8e00ff */
.L_x_30:
[----:B------:R-:W2:Y:S01]  /*2ae0*/  LDG.E R12, desc[UR6][R6.64+-0x8] ;  /* 0xfffff806060c7981 */ /* 0x000ea2000c1e1900 */
[----:B------:R-:W-:Y:S01]  /*2af0*/  VIADD R10, R10, 0x4 ;  /* 0x000000040a0a7836 */ /* 0x000fe20000000000 */
[----:B------:R-:W-:Y:S04]  /*2b00*/  BSSY.RECONVERGENT B3, `(.L_x_18) ;  /* 0x000000c000037945 */ /* 0x000fe80003800200 */
[----:B------:R-:W-:Y:S02]  /*2b10*/  ISETP.NE.AND P0, PT, R10, RZ, PT ;  /* 0x000000ff0a00720c */ /* 0x000fe40003f05270 */
[----:B--2---:R-:W-:-:S13]  /*2b20*/  ISETP.NE.AND P1, PT, R12, 0x1, PT ;  /* 0x000000010c00780c */ /* 0x004fda0003f25270 */
[----:B------:R-:W-:Y:S05]  /*2b30*/  @!P1 BRA `(.L_x_19) ;  /* 0x00000000001c9947 */ /* 0x000fea0003800000 */
[----:B------:R-:W-:-:S04]  /*2b40*/  ISETP.NE.AND P1, PT, R12, RZ, PT ;  /* 0x000000ff0c00720c */ /* 0x000fc80003f25270 */
[----:B------:R-:W-:-:S09]  /*2b50*/  ISETP.NE.AND P2, PT, R12, 0x2, P1 ;  /* 0x000000020c00780c */ /* 0x000fd20000f45270 */
[----:B------:R-:W-:Y:S02]  /*2b60*/  @P1 VIADD R12, R9, 0x1 ;  /* 0x00000001090c1836 */ /* 0x000fe40000000000 */
[----:B------:R-:W-:Y:S02]  /*2b70*/  @!P1 VIADD R8, R8, 0x1 ;  /* 0x0000000108089836 */ /* 0x000fe40000000000 */
[----:B------:R-:W-:-:S04]  /*2b80*/  @P2 IMAD.MOV R12, RZ, RZ, R9 ;  /* 0x000000ffff0c2224 */ /* 0x000fc800078e0209 */
[----:B------:R-:W-:Y:S01]  /*2b90*/  @P1 IMAD.MOV.U32 R9, RZ, RZ, R12 ;  /* 0x000000ffff091224 */ /* 0x000fe200078e000c */
[----:B------:R-:W-:Y:S06]  /*2ba0*/  BRA `(.L_x_20) ;  /* 0x0000000000047947 */ /* 0x000fec0003800000 */
.L_x_19:
[----:B------:R-:W-:-:S07]  /*2bb0*/  VIADD R4, R4, 0x1 ;  /* 0x0000000104047836 */ /* 0x000fce0000000000 */
.L_x_20:
[----:B------:R-:W-:Y:S05]  /*2bc0*/  BSYNC.RECONVERGENT B3 ;  /* 0x0000000000037941 */ /* 0x000fea0003800200 */
.L_x_18:
[----:B------:R-:W2:Y:S01]  /*2bd0*/  LDG.E R12, desc[UR6][R6.64+-0x4] ;  /* 0xfffffc06060c7981 */ /* 0x000ea2000c1e1900 */
[----:B------:R-:W-:Y:S01]  /*2be0*/  BSSY.RECONVERGENT B3, `(.L_x_21) ;  /* 0x000000b000037945 */ /* 0x000fe20003800200 */
[----:B--2---:R-:W-:-:S13]  /*2bf0*/  ISETP.NE.AND P1, PT, R12, RZ, PT ;  /* 0x000000ff0c00720c */ /* 0x004fda0003f25270 */
[----:B------:R-:W-:Y:S05]  /*2c00*/  @!P1 BRA `(.L_x_22) ;  /* 0x00000000001c9947 */ /* 0x000fea0003800000 */
[----:B------:R-:W-:-:S04]  /*2c10*/  ISETP.NE.AND P1, PT, R12, 0x1, PT ;  /* 0x000000010c00780c */ /* 0x000fc80003f25270 */
[----:B------:R-:W-:-:S09]  /*2c20*/  ISETP.NE.AND P2, PT, R12, 0x2, P1 ;  /* 0x000000020c00780c */ /* 0x000fd20000f45270 */
[----:B------:R-:W-:Y:S02]  /*2c30*/  @P1 VIADD R12, R9, 0x1 ;  /* 0x00000001090c1836 */ /* 0x000fe40000000000 */
[----:B------:R-:W-:Y:S02]  /*2c40*/  @!P1 VIADD R4, R4, 0x1 ;  /* 0x0000000104049836 */ /* 0x000fe40000000000 */
[----:B------:R-:W-:-:S04]  /*2c50*/  @P2 IMAD.MOV R12, RZ, RZ, R9 ;  /* 0x000000ffff0c2224 */ /* 0x000fc800078e0209 */
[----:B------:R-:W-:Y:S01]  /*2c60*/  @P1 IMAD.MOV.U32 R9, RZ, RZ, R12 ;  /* 0x000000ffff091224 */ /* 0x000fe200078e000c */
[----:B------:R-:W-:Y:S06]  /*2c70*/  BRA `(.L_x_23) ;  /* 0x0000000000047947 */ /* 0x000fec0003800000 */
.L_x_22:
[----:B------:R-:W-:-:S07]  /*2c80*/  VIADD R8, R8, 0x1 ;  /* 0x0000000108087836 */ /* 0x000fce0000000000 */
.L_x_23:
[----:B------:R-:W-:Y:S05]  /*2c90*/  BSYNC.RECONVERGENT B3 ;  /* 0x0000000000037941 */ /* 0x000fea0003800200 */
.L_x_21:
        /* <DEDUP_REMOVED lines=11> */
.L_x_25:
[----:B------:R-:W-:-:S07]  /*2d50*/  VIADD R8, R8, 0x1 ;  /* 0x0000000108087836 */ /* 0x000fce0000000000 */
.L_x_26:
[----:B------:R-:W-:Y:S05]  /*2d60*/  BSYNC.RECONVERGENT B3 ;  /* 0x0000000000037941 */ /* 0x000fea0003800200 */
.L_x_24:
        /* <DEDUP_REMOVED lines=11> */
.L_x_28:
[----:B------:R-:W-:-:S07]  /*2e20*/  VIADD R8, R8, 0x1 ;  /* 0x0000000108087836 */ /* 0x000fce0000000000 */
.L_x_29:
[----:B------:R-:W-:Y:S05]  /*2e30*/  BSYNC.RECONVERGENT B3 ;  /* 0x0000000000037941 */ /* 0x000fea0003800200 */
.L_x_27:
[----:B------:R-:W-:-:S05]  /*2e40*/  IADD3 R6, P1, PT, R6, 0x10, RZ ;  /* 0x0000001006067810 */ /* 0x000fca0007f3e0ff */
[----:B------:R-:W-:Y:S01]  /*2e50*/  IMAD.X R7, RZ, RZ, R7, P1 ;  /* 0x000000ffff077224 */ /* 0x000fe200008e0607 */
[----:B------:R-:W-:Y:S07]  /*2e60*/  @P0 BRA `(.L_x_30) ;  /* 0xfffffffc001c0947 */ /* 0x000fee000383ffff */
.L_x_17:
[----:B------:R-:W-:Y:S05]  /*2e70*/  BSYNC.RECONVERGENT B0 ;  /* 0x0000000000007941 */ /* 0x000fea0003800200 */
.L_x_16:
[----:B------:R-:W-:-:S13]  /*2e80*/  ISETP.NE.AND P0, PT, R11, RZ, PT ;  /* 0x000000ff0b00720c */ /* 0x000fda0003f05270 */
[----:B------:R-:W-:Y:S05]  /*2e90*/  @!P0 BRA `(.L_x_15) ;  /* 0x0000000000548947 */ /* 0x000fea0003800000 */
[----:B0-----:R-:W0:Y:S01]  /*2ea0*/  LDC.64 R6, c[0x0][0x380] ;  /* 0x0000e000ff067b82 */ /* 0x001e220000000a00 */
[----:B------:R-:W-:Y:S02]  /*2eb0*/  IMAD.MOV R11, RZ, RZ, -R11 ;  /* 0x000000ffff0b7224 */ /* 0x000fe400078e0a0b */
[----:B0-----:R-:W-:-:S07]  /*2ec0*/  IMAD.WIDE.U32 R6, R13, 0x4, R6 ;  /* 0x000000040d067825 */ /* 0x001fce00078e0006 */
.L_x_34:
[----:B------:R-:W2:Y:S01]  /*2ed0*/  LDG.E R10, desc[UR6][R6.64] ;  /* 0x00000006060a7981 */ /* 0x000ea2000c1e1900 */
[----:B------:R-:W-:Y:S01]  /*2ee0*/  VIADD R11, R11, 0x1 ;  /* 0x000000010b0b7836 */ /* 0x000fe20000000000 */
[----:B------:R-:W-:Y:S04]  /*2ef0*/  BSSY.RECONVERGENT B0, `(.L_x_31) ;  /* 0x000000c000007945 */ /* 0x000fe80003800200 */
[----:B------:R-:W-:Y:S02]  /*2f00*/  ISETP.NE.AND P1, PT, R11, RZ, PT ;  /* 0x000000ff0b00720c */ /* 0x000fe40003f25270 */
        /* <DEDUP_REMOVED lines=9> */
.L_x_32:
[----:B------:R-:W-:-:S07]  /*2fa0*/  VIADD R8, R8, 0x1 ;  /* 0x0000000108087836 */ /* 0x000fce0000000000 */
.L_x_33:
[----:B------:R-:W-:Y:S05]  /*2fb0*/  BSYNC.RECONVERGENT B0 ;  /* 0x0000000000007941 */ /* 0x000fea0003800200 */
.L_x_31:
[----:B------:R-:W-:-:S05]  /*2fc0*/  IADD3 R6, P0, PT, R6, 0x4, RZ ;  /* 0x0000000406067810 */ /* 0x000fca0007f1e0ff */
[----:B------:R-:W-:Y:S01]  /*2fd0*/  IMAD.X R7, RZ, RZ, R7, P0 ;  /* 0x000000ffff077224 */ /* 0x000fe200000e0607 */
[----:B------:R-:W-:Y:S07]  /*2fe0*/  @P1 BRA `(.L_x_34) ;  /* 0xfffffffc00b81947 */ /* 0x000fee000383ffff */
.L_x_15:
[----:B------:R-:W-:Y:S05]  /*2ff0*/  BSYNC.RECONVERGENT B1 ;  /* 0x0000000000017941 */ /* 0x000fea0003800200 */
.L_x_14:
[----:B------:R-:W1:Y:S01]  /*3000*/  LDCU.64 UR4, c[0x0][0x388] ;  /* 0x00007100ff0477ac */ /* 0x000e620008000a00 */
[----:B0-----:R-:W-:Y:S02]  /*3010*/  VIMNMX R7, PT, PT, R9, R4, !PT ;  /* 0x0000000409077248 */ /* 0x001fe40007fe0100 */
[----:B------:R-:W-:Y:S02]  /*3020*/  ISETP.GE.AND P1, PT, R4, R9, PT ;  /* 0x000000090400720c */ /* 0x000fe40003f26270 */
[----:B------:R-:W-:Y:S02]  /*3030*/  ISETP.GT.AND P0, PT, R7, R8, PT ;  /* 0x000000080700720c */ /* 0x000fe40003f04270 */
[----:B------:R-:W-:-:S04]  /*3040*/  SEL R4, RZ, 0x2, !P1 ;  /* 0x00000002ff047807 */ /* 0x000fc80004800000 */
[----:B------:R-:W-:Y:S02]  /*3050*/  SEL R9, R4, 0x1, P0 ;  /* 0x0000000104097807 */ /* 0x000fe40000000000 */
[----:B-1----:R-:W-:-:S04]  /*3060*/  IADD3 R6, P2, PT, R5, UR4, RZ ;  /* 0x0000000405067c10 */ /* 0x002fc8000ff5e0ff */
[----:B------:R-:W-:-:S05]  /*3070*/  IADD3.X R7, PT, PT, R0, UR5, RZ, P2, !PT ;  /* 0x0000000500077c10 */ /* 0x000fca00097fe4ff */
[----:B------:R0:W-:Y:S04]  /*3080*/  STG.E desc[UR6][R6.64], R9 ;  /* 0x0000000906007986 */ /* 0x0001e8000c101906 */
.L_x_13:
[----:B------:R-:W-:Y:S05]  /*3090*/  BSYNC.RECONVERGENT B2 ;  /* 0x0000000000027941 */ /* 0x000fea0003800200 */
.L_x_11:
[----:B------:R-:W2:Y:S02]  /*30a0*/  LDG.E R2, desc[UR6][R2.64] ;  /* 0x0000000602027981 */ /* 0x000ea4000c1e1900 */
[----:B--2--5:R-:W-:-:S13]  /*30b0*/  ISETP.NE.AND P0, PT, R2, R9, PT ;  /* 0x000000090200720c */ /* 0x024fda0003f05270 */
[----:B01----:R-:W0:Y:S02]  /*30c0*/  @!P0 LDC.64 R6, c[0x0][0x390] ;  /* 0x0000e400ff068b82 */ /* 0x003e240000000a00 */
[----:B0-----:R-:W-:-:S05]  /*30d0*/  @!P0 IADD3 R6, P1, PT, R5, R6, RZ ;  /* 0x0000000605068210 */ /* 0x001fca0007f3e0ff */
[----:B------:R-:W-:-:S05]  /*30e0*/  @!P0 IMAD.X R7, R0, 0x1, R7, P1 ;  /* 0x0000000100078824 */ /* 0x000fca00008e0607 */
[----:B------:R0:W-:Y:S01]  /*30f0*/  @!P0 STG.E desc[UR6][R6.64], RZ ;  /* 0x000000ff06008986 */ /* 0x0001e2000c101906 */
[----:B------:R-:W-:Y:S05]  /*3100*/  @!P0 EXIT ;  /* 0x000000000000894d */ /* 0x000fea0003800000 */
[----:B------:R-:W-:Y:S01]  /*3110*/  ISETP.NE.AND P0, PT, R9, 0x2, PT ;  /* 0x000000020900780c */ /* 0x000fe20003f05270 */
[----:B------:R-:W-:Y:S01]  /*3120*/  BSSY.RECONVERGENT B0, `(.L_x_35) ;  /* 0x0000008000007945 */ /* 0x000fe20003800200 */
[----:B------:R-:W-:-:S13]  /*3130*/  ISETP.EQ.AND P1, PT, R2, RZ, PT ;  /* 0x000000ff0200720c */ /* 0x000fda0003f22270 */
[----:B------:R-:W-:Y:S05]  /*3140*/  @!P0 BRA P1, `(.L_x_36) ;  /* 0x0000000000148947 */ /* 0x000fea0000800000 */
[C---:B------:R-:W-:Y:S02]  /*3150*/  ISETP.NE.AND P1, PT, R9.reuse, RZ, PT ;  /* 0x000000ff0900720c */ /* 0x040fe40003f25270 */
[----:B------:R-:W-:Y:S02]  /*3160*/  ISETP.NE.AND P0, PT, R9, 0x1, PT ;  /* 0x000000010900780c */ /* 0x000fe40003f05270 */
[C---:B------:R-:W-:Y:S02]  /*3170*/  ISETP.EQ.AND P1, PT, R2.reuse, 0x1, !P1 ;  /* 0x000000010200780c */ /* 0x040fe40004f22270 */
[----:B------:R-:W-:-:S13]  /*3180*/  ISETP.NE.OR P0, PT, R2, 0x2, P0 ;  /* 0x000000020200780c */ /* 0x000fda0000705670 */
[----:B------:R-:W-:Y:S05]  /*3190*/  @P0 BRA !P1, `(.L_x_37) ;  /* 0x00000000001c0947 */ /* 0x000fea0004800000 */
.L_x_36:
[----:B------:R-:W-:Y:S05]  /*31a0*/  BSYNC.RECONVERGENT B0 ;  /* 0x0000000000007941 */ /* 0x000fea0003800200 */
.L_x_35:
[----:B------:R-:W1:Y:S02]  /*31b0*/  LDCU.64 UR4, c[0x0][0x390] ;  /* 0x00007200ff0477ac */ /* 0x000e640008000a00 */
[----:B-1----:R-:W-:Y:S01]  /*31c0*/  IADD3 R2, P0, PT, R5, UR4, RZ ;  /* 0x0000000405027c10 */ /* 0x002fe2000ff1e0ff */
[----:B------:R-:W-:-:S03]  /*31d0*/  IMAD.MOV.U32 R5, RZ, RZ, -0x1 ;  /* 0xffffffffff057424 */ /* 0x000fc600078e00ff */
[----:B------:R-:W-:-:S05]  /*31e0*/  IADD3.X R3, PT, PT, R0, UR5, RZ, P0, !PT ;  /* 0x0000000500037c10 */ /* 0x000fca00087fe4ff */
[----:B------:R-:W-:Y:S01]  /*31f0*/  STG.E desc[UR6][R2.64], R5 ;  /* 0x0000000502007986 */ /* 0x000fe2000c101906 */
[----:B------:R-:W-:Y:S05]  /*3200*/  EXIT ;  /* 0x000000000000794d */ /* 0x000fea0003800000 */
.L_x_37:
[----:B------:R-:W1:Y:S02]  /*3210*/  LDCU.64 UR4, c[0x0][0x390] ;  /* 0x00007200ff0477ac */ /* 0x000e640008000a00 */
[----:B-1----:R-:W-:Y:S01]  /*3220*/  IADD3 R2, P0, PT, R5, UR4, RZ ;  /* 0x0000000405027c10 */ /* 0x002fe2000ff1e0ff */
[----:B------:R-:W-:-:S03]  /*3230*/  IMAD.MOV.U32 R5, RZ, RZ, 0x1 ;  /* 0x00000001ff057424 */ /* 0x000fc600078e00ff */
[----:B------:R-:W-:-:S05]  /*3240*/  IADD3.X R3, PT, PT, R0, UR5, RZ, P0, !PT ;  /* 0x0000000500037c10 */ /* 0x000fca00087fe4ff */
[----:B------:R-:W-:Y:S01]  /*3250*/  STG.E desc[UR6][R2.64], R5 ;  /* 0x0000000502007986 */ /* 0x000fe2000c101906 */
[----:B------:R-:W-:Y:S05]  /*3260*/  EXIT ;  /* 0x000000000000794d */ /* 0x000fea0003800000 */
.L_x_38:
[----:B------:R-:W-:-:S00]  /*3270*/  BRA `(.L_x_38) ;  /* 0xfffffffc00fc7947 */ /* 0x000fc0000383ffff */
[----:B------:R-:W-:-:S00]  /*3280*/  NOP ;  /* 0x0000000000007918 */ /* 0x000fc00000000000 */
[----:B------:R-:W-:-:S00]  /*3290*/  NOP ;  /* 0x0000000000007918 */ /* 0x000fc00000000000 */
[----:B------:R-:W-:-:S00]  /*32a0*/  NOP ;  /* 0x0000000000007918 */ /* 0x000fc00000000000 */
[----:B------:R-:W-:-:S00]  /*32b0*/  NOP ;  /* 0x0000000000007918 */ /* 0x000fc00000000000 */
[----:B------:R-:W-:-:S00]  /*32c0*/  NOP ;  /* 0x0000000000007918 */ /* 0x000fc00000000000 */
[----:B------:R-:W-:-:S00]  /*32d0*/  NOP ;  /* 0x0000000000007918 */ /* 0x000fc00000000000 */
[----:B------:R-:W-:-:S00]  /*32e0*/  NOP ;  /* 0x0000000000007918 */ /* 0x000fc00000000000 */
[----:B------:R-:W-:-:S00]  /*32f0*/  NOP ;  /* 0x0000000000007918 */ /* 0x000fc00000000000 */
.L_x_39:


//--------------------- .nv.global.init           --------------------------
	.section	.nv.global.init,"aw",@progbits
	.align	4
.nv.global.init:
	.type		mrg32k3aM1SubSeq,@object
	.size		mrg32k3aM1SubSeq,(mrg32k3aM2SubSeq - mrg32k3aM1SubSeq)
mrg32k3aM1SubSeq:
        /*0000*/ 	.byte	0x0b, 0xcc, 0xee, 0x04, 0x73, 0x29, 0x8b, 0x6f, 0xf6, 0x53, 0x03, 0xf6, 0x23, 0xf6, 0xea, 0xda
        /* <DEDUP_REMOVED lines=125> */
	.type		mrg32k3aM2SubSeq,@object
	.size		mrg32k3aM2SubSeq,(mrg32k3aM1 - mrg32k3aM2SubSeq)
mrg32k3aM2SubSeq:
        /* <DEDUP_REMOVED lines=126> */
	.type		mrg32k3aM1,@object
	.size		mrg32k3aM1,(mrg32k3aM1Seq - mrg32k3aM1)
mrg32k3aM1:
        /* <DEDUP_REMOVED lines=144> */
	.type		mrg32k3aM1Seq,@object
	.size		mrg32k3aM1Seq,(mrg32k3aM2 - mrg32k3aM1Seq)
mrg32k3aM1Seq:
        /* <DEDUP_REMOVED lines=144> */
	.type		mrg32k3aM2,@object
	.size		mrg32k3aM2,(mrg32k3aM2Seq - mrg32k3aM2)
mrg32k3aM2:
        /* <DEDUP_REMOVED lines=144> */
	.type		mrg32k3aM2Seq,@object
	.size		mrg32k3aM2Seq,(precalc_xorwow_matrix - mrg32k3aM2Seq)
mrg32k3aM2Seq:
        /* <DEDUP_REMOVED lines=144> */
	.type		precalc_xorwow_matrix,@object
	.size		precalc_xorwow_matrix,(precalc_xorwow_offset_matrix - precalc_xorwow_matrix)
precalc_xorwow_matrix:
        /* <DEDUP_REMOVED lines=6400> */
	.type		precalc_xorwow_offset_matrix,@object
	.size		precalc_xorwow_offset_matrix,(.L_1 - precalc_xorwow_offset_matrix)
precalc_xorwow_offset_matrix:
        /* <DEDUP_REMOVED lines=6400> */
.L_1:


//--------------------- .nv.shared.reserved.0     --------------------------
	.section	.nv.shared.reserved.0,"aw",@nobits
	.weak		__nv_reservedSMEM_offset_0_alias
	.size		__nv_reservedSMEM_offset_0_alias, 0, 64
	.other		__nv_reservedSMEM_offset_0_alias,@"STO_CUDA_RESERVED_SHARED STV_DEFAULT"
__nv_reservedSMEM_offset_0_alias:
	.zero		0
	.zero		64


//--------------------- .nv.constant0._Z8playGamePiS_S_m --------------------------
	.section	.nv.constant0._Z8playGamePiS_S_m,"a",@progbits
	.sectionflags	@""
	.align	4
.nv.constant0._Z8playGamePiS_S_m:
	.zero		928


//--------------------- SYMBOLS --------------------------

	.type		.nv.reservedSmem.offset0,@object
	.size		.nv.reservedSmem.offset0,0x4
